// auto-generated by cutlass_sweep.gemm — config: {"arch": "sm_90", "cluster_m": 2, "cluster_n": 1, "dtype": "bf16", "dtype_b": "bf16", "layout": "nt", "stages": 0, "tile_k": 128, "tile_m": 64, "tile_n": 80}
#include "cutlass/cutlass.h"
#include "cutlass/gemm/collective/collective_builder.hpp"
#include "cutlass/gemm/device/gemm_universal_adapter.h"
#include "cutlass/gemm/kernel/gemm_universal.hpp"
#include "cutlass/epilogue/collective/collective_builder.hpp"

using ElemA = cutlass::bfloat16_t;
using ElemB = cutlass::bfloat16_t;
using ElemCD = cutlass::bfloat16_t;
using Acc  = float;
using TileShape    = cute::Shape<cute::_64, cute::_80, cute::_128>;
using ClusterShape = cute::Shape<cute::_2, cute::_1, cute::_1>;

using CollectiveEpilogue = typename cutlass::epilogue::collective::CollectiveBuilder<
    cutlass::arch::Sm90, cutlass::arch::OpClassTensorOp,
    TileShape, ClusterShape,
    cutlass::epilogue::collective::EpilogueTileAuto,
    Acc, Acc,
    ElemCD, cutlass::layout::RowMajor, 128 / cutlass::sizeof_bits<ElemCD>::value,
    ElemCD, cutlass::layout::RowMajor, 128 / cutlass::sizeof_bits<ElemCD>::value,
    cutlass::epilogue::collective::EpilogueScheduleAuto
  >::CollectiveOp;

using CollectiveMainloop = typename cutlass::gemm::collective::CollectiveBuilder<
    cutlass::arch::Sm90, cutlass::arch::OpClassTensorOp,
    ElemA, cutlass::layout::RowMajor, 128 / cutlass::sizeof_bits<ElemA>::value,
    ElemB, cutlass::layout::ColumnMajor, 128 / cutlass::sizeof_bits<ElemB>::value,
    Acc,
    TileShape, ClusterShape,
    cutlass::gemm::collective::StageCountAutoCarveout<static_cast<int>(sizeof(typename CollectiveEpilogue::SharedStorage))>,
    cutlass::gemm::collective::KernelScheduleAuto
  >::CollectiveOp;

using GemmKernel = cutlass::gemm::kernel::GemmUniversal<
    cute::Shape<int,int,int,int>,
    CollectiveMainloop,
    CollectiveEpilogue
>;
using Gemm = cutlass::gemm::device::GemmUniversalAdapter<GemmKernel>;

// Force the device kernel symbol into the cubin without needing a host main.
auto* _anchor = &cutlass::device_kernel<GemmKernel>;


// ===== COMPILED SASS (sm_90a) =====

	.target	sm_90a

	.elftype	@"ET_EXEC"


//--------------------- .note.nv.tkinfo           --------------------------
	.section	.note.nv.tkinfo,"",@"SHT_NOTE"
	.sectionflags	@"SHF_NOTE_NV_TKINFO"
	.tkinfo
        /*0018*/ 	.word	0x00000002
        /*0030*/ 	.string	""
        /*0030*/ 	.string	"ptxas"
        /*0030*/ 	.string	"Cuda compilation tools, release 13.0, V13.0.88"
        /*0030*/ 	.string	"Build cuda_13.0.r13.0/compiler.36424714_0"
        /*0030*/ 	.string	"-arch sm_90a -m 64 "



//--------------------- .note.nv.cuinfo           --------------------------
	.section	.note.nv.cuinfo,"",@"SHT_NOTE"
	.sectionflags	@"SHF_NOTE_NV_CUINFO"
        /*0018*/ 	.short	0x0002
        /*001a*/ 	.short	0x005a
        /*001c*/ 	.short	0x0082
	.zero		2


//--------------------- .nv.info                  --------------------------
	.section	.nv.info,"",@"SHT_CUDA_INFO"
	.align	4


	//----- nvinfo : EIATTR_REGCOUNT
	.align		4
        /*0000*/ 	.byte	0x04, 0x2f
        /*0002*/ 	.short	(.L_15 - .L_14)
	.align		4
.L_14:
        /*0004*/ 	.word	index@(_ZN7cutlass13device_kernelINS_4gemm6kernel13GemmUniversalIN4cute5tupleIJiiiiEEENS1_10collective13CollectiveMmaINS1_34MainloopSm90TmaGmmaWarpSpecializedILi6ENS5_IJNS4_1CILi2EEENSA_ILi1EEESC_EEENS1_32KernelTmaWarpSpecializedPingpongEEENS5_IJNSA_ILi64EEENSA_ILi80EEENSA_ILi128EEEEEENS_10bfloat16_tENS5_IJlSC_lEEESK_SL_NS4_8TiledMMAINS4_8MMA_AtomIJNS4_4SM904GMMA27MMA_64x16x16_F32BF16BF16_SSILNSP_5MajorE0ELSR_0ELNSP_7ScaleInE1ELSS_1EEEEEENS4_6LayoutINS5_IJSC_SC_SC_EEENS5_IJNSA_ILi0EEESX_SX_EEEEENS5_IJNS4_10UnderscoreES10_S10_EEEEENS4_13SM90_TMA_LOADENS4_14ComposedLayoutINS4_7SwizzleILi3ELi4ELi3EEENS4_18smem_ptr_flag_bitsILi16EEENSV_INS5_IJNSA_ILi8EEESG_EEENS5_IJSG_SC_EEEEEEEvNS4_8identityENS4_23SM90_TMA_LOAD_MULTICASTES1D_vS1E_EENS_8epilogue10collective6detail29Sm90TmaWarpSpecializedAdapterINS1I_15DefaultEpilogueISK_SL_SL_NS1H_6thread17LinearCombinationISK_Li1EffLNS1M_9ScaleType4KindE0ELNS_15FloatRoundStyleE2ESK_EENS1_15EpilogueDefaultEEEEEvvEEEEvNT_6ParamsE)
        /*0008*/ 	.word	0x000000a8


	//----- nvinfo : EIATTR_FRAME_SIZE
	.align		4
.L_15:
        /*000c*/ 	.byte	0x04, 0x11
        /*000e*/ 	.short	(.L_17 - .L_16)
	.align		4
.L_16:
        /*0010*/ 	.word	index@(_ZN7cutlass13device_kernelINS_4gemm6kernel13GemmUniversalIN4cute5tupleIJiiiiEEENS1_10collective13CollectiveMmaINS1_34MainloopSm90TmaGmmaWarpSpecializedILi6ENS5_IJNS4_1CILi2EEENSA_ILi1EEESC_EEENS1_32KernelTmaWarpSpecializedPingpongEEENS5_IJNSA_ILi64EEENSA_ILi80EEENSA_ILi128EEEEEENS_10bfloat16_tENS5_IJlSC_lEEESK_SL_NS4_8TiledMMAINS4_8MMA_AtomIJNS4_4SM904GMMA27MMA_64x16x16_F32BF16BF16_SSILNSP_5MajorE0ELSR_0ELNSP_7ScaleInE1ELSS_1EEEEEENS4_6LayoutINS5_IJSC_SC_SC_EEENS5_IJNSA_ILi0EEESX_SX_EEEEENS5_IJNS4_10UnderscoreES10_S10_EEEEENS4_13SM90_TMA_LOADENS4_14ComposedLayoutINS4_7SwizzleILi3ELi4ELi3EEENS4_18smem_ptr_flag_bitsILi16EEENSV_INS5_IJNSA_ILi8EEESG_EEENS5_IJSG_SC_EEEEEEEvNS4_8identityENS4_23SM90_TMA_LOAD_MULTICASTES1D_vS1E_EENS_8epilogue10collective6detail29Sm90TmaWarpSpecializedAdapterINS1I_15DefaultEpilogueISK_SL_SL_NS1H_6thread17LinearCombinationISK_Li1EffLNS1M_9ScaleType4KindE0ELNS_15FloatRoundStyleE2ESK_EENS1_15EpilogueDefaultEEEEEvvEEEEvNT_6ParamsE)
        /*0014*/ 	.word	0x00000008


	//----- nvinfo : EIATTR_MIN_STACK_SIZE
	.align		4
.L_17:
        /*0018*/ 	.byte	0x04, 0x12
        /*001a*/ 	.short	(.L_19 - .L_18)
	.align		4
.L_18:
        /*001c*/ 	.word	index@(_ZN7cutlass13device_kernelINS_4gemm6kernel13GemmUniversalIN4cute5tupleIJiiiiEEENS1_10collective13CollectiveMmaINS1_34MainloopSm90TmaGmmaWarpSpecializedILi6ENS5_IJNS4_1CILi2EEENSA_ILi1EEESC_EEENS1_32KernelTmaWarpSpecializedPingpongEEENS5_IJNSA_ILi64EEENSA_ILi80EEENSA_ILi128EEEEEENS_10bfloat16_tENS5_IJlSC_lEEESK_SL_NS4_8TiledMMAINS4_8MMA_AtomIJNS4_4SM904GMMA27MMA_64x16x16_F32BF16BF16_SSILNSP_5MajorE0ELSR_0ELNSP_7ScaleInE1ELSS_1EEEEEENS4_6LayoutINS5_IJSC_SC_SC_EEENS5_IJNSA_ILi0EEESX_SX_EEEEENS5_IJNS4_10UnderscoreES10_S10_EEEEENS4_13SM90_TMA_LOADENS4_14ComposedLayoutINS4_7SwizzleILi3ELi4ELi3EEENS4_18smem_ptr_flag_bitsILi16EEENSV_INS5_IJNSA_ILi8EEESG_EEENS5_IJSG_SC_EEEEEEEvNS4_8identityENS4_23SM90_TMA_LOAD_MULTICASTES1D_vS1E_EENS_8epilogue10collective6detail29Sm90TmaWarpSpecializedAdapterINS1I_15DefaultEpilogueISK_SL_SL_NS1H_6thread17LinearCombinationISK_Li1EffLNS1M_9ScaleType4KindE0ELNS_15FloatRoundStyleE2ESK_EENS1_15EpilogueDefaultEEEEEvvEEEEvNT_6ParamsE)
        /*0020*/ 	.word	0x00000008
.L_19:


//--------------------- .nv.compat                --------------------------
	.section	.nv.compat,"",@"SHT_CUDA_COMPAT_INFO"
	.align	4
        /*0000*/ 	.byte	0x02, 0x09, 0x01, 0x00, 0x02, 0x02, 0x04, 0x00, 0x02, 0x05, 0x05, 0x00, 0x03, 0x07, 0x01, 0x01
        /*0010*/ 	.byte	0x02, 0x03, 0x01, 0x00, 0x02, 0x06, 0x01, 0x00, 0x04, 0x0b, 0x08, 0x00, 0x00, 0x00, 0x00, 0x00
        /*0020*/ 	.byte	0x00, 0x00, 0x00, 0x00


//--------------------- .nv.info._ZN7cutlass13device_kernelINS_4gemm6kernel13GemmUniversalIN4cute5tupleIJiiiiEEENS1_10collective13CollectiveMmaINS1_34MainloopSm90TmaGmmaWarpSpecializedILi6ENS5_IJNS4_1CILi2EEENSA_ILi1EEESC_EEENS1_32KernelTmaWarpSpecializedPingpongEEENS5_IJNSA_ILi64EEENSA_ILi80EEENSA_ILi128EEEEEENS_10bfloat16_tENS5_IJlSC_lEEESK_SL_NS4_8TiledMMAINS4_8MMA_AtomIJNS4_4SM904GMMA27MMA_64x16x16_F32BF16BF16_SSILNSP_5MajorE0ELSR_0ELNSP_7ScaleInE1ELSS_1EEEEEENS4_6LayoutINS5_IJSC_SC_SC_EEENS5_IJNSA_ILi0EEESX_SX_EEEEENS5_IJNS4_10UnderscoreES10_S10_EEEEENS4_13SM90_TMA_LOADENS4_14ComposedLayoutINS4_7SwizzleILi3ELi4ELi3EEENS4_18smem_ptr_flag_bitsILi16EEENSV_INS5_IJNSA_ILi8EEESG_EEENS5_IJSG_SC_EEEEEEEvNS4_8identityENS4_23SM90_TMA_LOAD_MULTICASTES1D_vS1E_EENS_8epilogue10collective6detail29Sm90TmaWarpSpecializedAdapterINS1I_15DefaultEpilogueISK_SL_SL_NS1H_6thread17LinearCombinationISK_Li1EffLNS1M_9ScaleType4KindE0ELNS_15FloatRoundStyleE2ESK_EENS1_15EpilogueDefaultEEEEEvvEEEEvNT_6ParamsE --------------------------
	.section	.nv.info._ZN7cutlass13device_kernelINS_4gemm6kernel13GemmUniversalIN4cute5tupleIJiiiiEEENS1_10collective13CollectiveMmaINS1_34MainloopSm90TmaGmmaWarpSpecializedILi6ENS5_IJNS4_1CILi2EEENSA_ILi1EEESC_EEENS1_32KernelTmaWarpSpecializedPingpongEEENS5_IJNSA_ILi64EEENSA_ILi80EEENSA_ILi128EEEEEENS_10bfloat16_tENS5_IJlSC_lEEESK_SL_NS4_8TiledMMAINS4_8MMA_AtomIJNS4_4SM904GMMA27MMA_64x16x16_F32BF16BF16_SSILNSP_5MajorE0ELSR_0ELNSP_7ScaleInE1ELSS_1EEEEEENS4_6LayoutINS5_IJSC_SC_SC_EEENS5_IJNSA_ILi0EEESX_SX_EEEEENS5_IJNS4_10UnderscoreES10_S10_EEEEENS4_13SM90_TMA_LOADENS4_14ComposedLayoutINS4_7SwizzleILi3ELi4ELi3EEENS4_18smem_ptr_flag_bitsILi16EEENSV_INS5_IJNSA_ILi8EEESG_EEENS5_IJSG_SC_EEEEEEEvNS4_8identityENS4_23SM90_TMA_LOAD_MULTICASTES1D_vS1E_EENS_8epilogue10collective6detail29Sm90TmaWarpSpecializedAdapterINS1I_15DefaultEpilogueISK_SL_SL_NS1H_6thread17LinearCombinationISK_Li1EffLNS1M_9ScaleType4KindE0ELNS_15FloatRoundStyleE2ESK_EENS1_15EpilogueDefaultEEEEEvvEEEEvNT_6ParamsE,"",@"SHT_CUDA_INFO"
	.sectionflags	@""
	.align	4


	//----- nvinfo : EIATTR_CUDA_API_VERSION
	.align		4
        /*0000*/ 	.byte	0x04, 0x37
        /*0002*/ 	.short	(.L_21 - .L_20)
.L_20:
        /*0004*/ 	.word	0x00000082


	//----- nvinfo : EIATTR_KPARAM_INFO
	.align		4
.L_21:
        /*0008*/ 	.byte	0x04, 0x17
        /*000a*/ 	.short	(.L_23 - .L_22)
.L_22:
        /*000c*/ 	.word	0x00000000
        /*0010*/ 	.short	0x0000
        /*0012*/ 	.short	0x0070
        /*0014*/ 	.byte	0x00, 0xf0, 0x01, 0x10


	//----- nvinfo : EIATTR_SPARSE_MMA_MASK
	.align		4
.L_23:
        /*0018*/ 	.byte	0x03, 0x50
        /*001a*/ 	.short	0x0000


	//----- nvinfo : EIATTR_MAXREG_COUNT
	.align		4
        /*001c*/ 	.byte	0x03, 0x1b
        /*001e*/ 	.short	0x00a8


	//----- nvinfo : EIATTR_NUM_BARRIERS
	.align		4
        /*0020*/ 	.byte	0x02, 0x4c
        /*0022*/ 	.byte	0x01
	.zero		1


	//----- nvinfo : EIATTR_EXTERNS
	.align		4
        /*0024*/ 	.byte	0x04, 0x0f
        /*0026*/ 	.short	(.L_25 - .L_24)


	//   ....[0]....
	.align		4
.L_24:
        /*0028*/ 	.word	index@(__assertfail)


	//----- nvinfo : EIATTR_ANNOTATIONS
	.align		4
.L_25:
        /*002c*/ 	.byte	0x04, 0x55
        /*002e*/ 	.short	(.L_27 - .L_26)


	//   ....[0]....
.L_26:
        /*0030*/ 	.word	0x00000001
        /*0034*/ 	.byte	0xf0, 0x0d, 0x00, 0x00, 0x01, 0x00, 0x00, 0x00, 0x80, 0x6a, 0x00, 0x00, 0x01, 0x00, 0x00, 0x00
        /*0044*/ 	.byte	0xb0, 0x77, 0x00, 0x00


	//----- nvinfo : EIATTR_MERCURY_ISA_VERSION
	.align		4
.L_27:
        /*0048*/ 	.byte	0x03, 0x5f
        /*004a*/ 	.short	0x0101


	//----- nvinfo : EIATTR_INT_WARP_WIDE_INSTR_OFFSETS
	.align		4
        /*004c*/ 	.byte	0x04, 0x31
        /*004e*/ 	.short	(.L_29 - .L_28)


	//   ....[0]....
.L_28:
        /*0050*/ 	.word	0x00000570


	//   ....[1]....
        /*0054*/ 	.word	0x000005a0


	//   ....[2]....
        /*0058*/ 	.word	0x000005e0


	//   ....[3]....
        /*005c*/ 	.word	0x00000710


	//   ....[4]....
        /*0060*/ 	.word	0x00000720


	//   ....[5]....
        /*0064*/ 	.word	0x00000730


	//   ....[6]....
        /*0068*/ 	.word	0x000007d0


	//   ....[7]....
        /*006c*/ 	.word	0x00000810


	//   ....[8]....
        /*0070*/ 	.word	0x00003be0


	//----- nvinfo : EIATTR_COOP_GROUP_MASK_REGIDS
	.align		4
.L_29:
        /*0074*/ 	.byte	0x04, 0x29
        /*0076*/ 	.short	(.L_31 - .L_30)


	//   ....[0]....
.L_30:
        /*0078*/ 	.word	0xffffffff


	//   ....[1]....
        /*007c*/ 	.word	0xffffffff


	//   ....[2]....
        /*0080*/ 	.word	0xffffffff


	//   ....[3]....
        /*0084*/ 	.word	0xffffffff


	//   ....[4]....
        /*0088*/ 	.word	0xffffffff


	//   ....[5]....
        /*008c*/ 	.word	0xffffffff


	//   ....[6]....
        /*0090*/ 	.word	0xffffffff


	//----- nvinfo : EIATTR_COOP_GROUP_INSTR_OFFSETS
	.align		4
.L_31:
        /*0094*/ 	.byte	0x04, 0x28
        /*0096*/ 	.short	(.L_33 - .L_32)


	//   ....[0]....
.L_32:
        /*0098*/ 	.word	0x00000070


	//   ....[1]....
        /*009c*/ 	.word	0x00000080


	//   ....[2]....
        /*00a0*/ 	.word	0x00000140


	//   ....[3]....
        /*00a4*/ 	.word	0x00000330


	//   ....[4]....
        /*00a8*/ 	.word	0x00000370


	//   ....[5]....
        /*00ac*/ 	.word	0x00000750


	//   ....[6]....
        /*00b0*/ 	.word	0x00000990


	//----- nvinfo : EIATTR_REG_RECONFIG
	.align		4
.L_33:
        /*00b4*/ 	.byte	0x01, 0x54
	.zero		2


	//----- nvinfo : EIATTR_SYSCALL_OFFSETS
	.align		4
        /*00b8*/ 	.byte	0x04, 0x46
        /*00ba*/ 	.short	(.L_35 - .L_34)


	//   ....[0]....
.L_34:
        /*00bc*/ 	.word	0x000018a0


	//----- nvinfo : EIATTR_MBARRIER_INSTR_OFFSETS
	.align		4
.L_35:
        /*00c0*/ 	.byte	0x04, 0x39
        /*00c2*/ 	.short	(.L_37 - .L_36)


	//   ....[0]....
.L_36:
        /*00c4*/ 	.word	0x00000260
        /*00c8*/ 	.word	0x000000ff
        /*00cc*/ 	.word	0x00000000
        /*00d0*/ 	.short	0x0100
        /*00d2*/ 	.byte	0x08
	.zero		1


	//   ....[1]....
        /*00d4*/ 	.word	0x00000270
        /*00d8*/ 	.word	0x000000ff
        /*00dc*/ 	.word	0x00000030
        /*00e0*/ 	.short	0x0100
        /*00e2*/ 	.byte	0x08
	.zero		1


	//   ....[2]....
        /*00e4*/ 	.word	0x00000280
        /*00e8*/ 	.word	0x000000ff
        /*00ec*/ 	.word	0x00000008
        /*00f0*/ 	.short	0x0100
        /*00f2*/ 	.byte	0x08
	.zero		1


	//   ....[3]....
        /*00f4*/ 	.word	0x00000290
        /*00f8*/ 	.word	0x000000ff
        /*00fc*/ 	.word	0x00000038
        /*0100*/ 	.short	0x0100
        /*0102*/ 	.byte	0x08
	.zero		1


	//   ....[4]....
        /*0104*/ 	.word	0x000002a0
        /*0108*/ 	.word	0x000000ff
        /*010c*/ 	.word	0x00000010
        /*0110*/ 	.short	0x0100
        /*0112*/ 	.byte	0x08
	.zero		1


	//   ....[5]....
        /*0114*/ 	.word	0x000002b0
        /*0118*/ 	.word	0x000000ff
        /*011c*/ 	.word	0x00000040
        /*0120*/ 	.short	0x0100
        /*0122*/ 	.byte	0x08
	.zero		1


	//   ....[6]....
        /*0124*/ 	.word	0x000002c0
        /*0128*/ 	.word	0x000000ff
        /*012c*/ 	.word	0x00000018
        /*0130*/ 	.short	0x0100
        /*0132*/ 	.byte	0x08
	.zero		1


	//   ....[7]....
        /*0134*/ 	.word	0x000002d0
        /*0138*/ 	.word	0x000000ff
        /*013c*/ 	.word	0x00000048
        /*0140*/ 	.short	0x0100
        /*0142*/ 	.byte	0x08
	.zero		1


	//   ....[8]....
        /*0144*/ 	.word	0x000002e0
        /*0148*/ 	.word	0x000000ff
        /*014c*/ 	.word	0x00000020
        /*0150*/ 	.short	0x0100
        /*0152*/ 	.byte	0x08
	.zero		1


	//   ....[9]....
        /*0154*/ 	.word	0x000002f0
        /*0158*/ 	.word	0x000000ff
        /*015c*/ 	.word	0x00000050
        /*0160*/ 	.short	0x0100
        /*0162*/ 	.byte	0x08
	.zero		1


	//   ....[10]....
        /*0164*/ 	.word	0x00000300
        /*0168*/ 	.word	0x000000ff
        /*016c*/ 	.word	0x00000028
        /*0170*/ 	.short	0x0100
        /*0172*/ 	.byte	0x08
	.zero		1


	//   ....[11]....
        /*0174*/ 	.word	0x00000310
        /*0178*/ 	.word	0x000000ff
        /*017c*/ 	.word	0x00000058
        /*0180*/ 	.short	0x0100
        /*0182*/ 	.byte	0x08
	.zero		1


	//   ....[12]....
        /*0184*/ 	.word	0x00000840
        /*0188*/ 	.word	0x000000ff
        /*018c*/ 	.word	0x00000090
        /*0190*/ 	.short	0x0100
        /*0192*/ 	.byte	0x08
	.zero		1


	//   ....[13]....
        /*0194*/ 	.word	0x000008d0
        /*0198*/ 	.word	0x000000ff
        /*019c*/ 	.word	0x00000098
        /*01a0*/ 	.short	0x0100
        /*01a2*/ 	.byte	0x08
	.zero		1


	//   ....[14]....
        /*01a4*/ 	.word	0x00000910
        /*01a8*/ 	.word	0x000000ff
        /*01ac*/ 	.word	0x00000070
        /*01b0*/ 	.short	0x0100
        /*01b2*/ 	.byte	0x09
	.zero		1


	//   ....[15]....
        /*01b4*/ 	.word	0x00000920
        /*01b8*/ 	.word	0x000000ff
        /*01bc*/ 	.word	0x00000078
        /*01c0*/ 	.short	0x0100
        /*01c2*/ 	.byte	0x09
	.zero		1


	//   ....[16]....
        /*01c4*/ 	.word	0x00000930
        /*01c8*/ 	.word	0x000000ff
        /*01cc*/ 	.word	0x00000080
        /*01d0*/ 	.short	0x0100
        /*01d2*/ 	.byte	0x09
	.zero		1


	//   ....[17]....
        /*01d4*/ 	.word	0x00000940
        /*01d8*/ 	.word	0x000000ff
        /*01dc*/ 	.word	0x00000088
        /*01e0*/ 	.short	0x0100
        /*01e2*/ 	.byte	0x09
	.zero		1


	//   ....[18]....
        /*01e4*/ 	.word	0x00001780
        /*01e8*/ 	.word	0x00000047
        /*01ec*/ 	.word	0x00000000
        /*01f0*/ 	.short	0x010a
        /*01f2*/ 	.byte	0x29
	.zero		1


	//   ....[19]....
        /*01f4*/ 	.word	0x00001920
        /*01f8*/ 	.word	0x00000003
        /*01fc*/ 	.word	0x00000000
        /*0200*/ 	.short	0x010a
        /*0202*/ 	.byte	0x3f
	.zero		1


	//   ....[20]....
        /*0204*/ 	.word	0x00001960
        /*0208*/ 	.word	0x00000003
        /*020c*/ 	.word	0x00000000
        /*0210*/ 	.short	0x010a
        /*0212*/ 	.byte	0x3f
	.zero		1


	//   ....[21]....
        /*0214*/ 	.word	0x00002a20
        /*0218*/ 	.word	0x000000ff
        /*021c*/ 	.word	0x00000000
        /*0220*/ 	.short	0x010a
        /*0222*/ 	.byte	0x04
	.zero		1


	//   ....[22]....
        /*0224*/ 	.word	0x00002a60
        /*0228*/ 	.word	0x000000ff
        /*022c*/ 	.word	0x00000000
        /*0230*/ 	.short	0x010a
        /*0232*/ 	.byte	0x04
	.zero		1


	//   ....[23]....
        /*0234*/ 	.word	0x00003a80
        /*0238*/ 	.word	0x00000005
        /*023c*/ 	.word	0x00000000
        /*0240*/ 	.short	0x0101
        /*0242*/ 	.byte	0x3f
	.zero		1


	//   ....[24]....
        /*0244*/ 	.word	0x00003b80
        /*0248*/ 	.word	0x00000048
        /*024c*/ 	.word	0x00000000
        /*0250*/ 	.short	0x0101
        /*0252*/ 	.byte	0x2a
	.zero		1


	//   ....[25]....
        /*0254*/ 	.word	0x00003c80
        /*0258*/ 	.word	0x00000003
        /*025c*/ 	.word	0x00000000
        /*0260*/ 	.short	0x0101
        /*0262*/ 	.byte	0x3f
	.zero		1


	//   ....[26]....
        /*0264*/ 	.word	0x00003d40
        /*0268*/ 	.word	0x00000047
        /*026c*/ 	.word	0x00000010
        /*0270*/ 	.short	0x010a
        /*0272*/ 	.byte	0x29
	.zero		1


	//   ....[27]....
        /*0274*/ 	.word	0x00006aa0
        /*0278*/ 	.word	0x0000004a
        /*027c*/ 	.word	0x00000000
        /*0280*/ 	.short	0x0101
        /*0282*/ 	.byte	0x2a
	.zero		1


	//   ....[28]....
        /*0284*/ 	.word	0x00007430
        /*0288*/ 	.word	0x0000000c
        /*028c*/ 	.word	0x00000030
        /*0290*/ 	.short	0x010a
        /*0292*/ 	.byte	0x3f
	.zero		1


	//   ....[29]....
        /*0294*/ 	.word	0x000078c0
        /*0298*/ 	.word	0x00000005
        /*029c*/ 	.word	0x00000098
        /*02a0*/ 	.short	0x0101
        /*02a2*/ 	.byte	0x3f
	.zero		1


	//   ....[30]....
        /*02a4*/ 	.word	0x00008040
        /*02a8*/ 	.word	0x00000009
        /*02ac*/ 	.word	0x00000000
        /*02b0*/ 	.short	0x010a
        /*02b2*/ 	.byte	0x3f
	.zero		1


	//   ....[31]....
        /*02b4*/ 	.word	0x000080c0
        /*02b8*/ 	.word	0x00000008
        /*02bc*/ 	.word	0x00000000
        /*02c0*/ 	.short	0x010a
        /*02c2*/ 	.byte	0x3f
	.zero		1


	//   ....[32]....
        /*02c4*/ 	.word	0x00008150
        /*02c8*/ 	.word	0x00000009
        /*02cc*/ 	.word	0x00000000
        /*02d0*/ 	.short	0x010a
        /*02d2*/ 	.byte	0x3f
	.zero		1


	//   ....[33]....
        /*02d4*/ 	.word	0x000081e0
        /*02d8*/ 	.word	0x00000008
        /*02dc*/ 	.word	0x00000000
        /*02e0*/ 	.short	0x010a
        /*02e2*/ 	.byte	0x3f
	.zero		1


	//   ....[34]....
        /*02e4*/ 	.word	0x00008270
        /*02e8*/ 	.word	0x0000000b
        /*02ec*/ 	.word	0x00000000
        /*02f0*/ 	.short	0x010a
        /*02f2*/ 	.byte	0x3f
	.zero		1


	//   ....[35]....
        /*02f4*/ 	.word	0x00008300
        /*02f8*/ 	.word	0x00000003
        /*02fc*/ 	.word	0x00000000
        /*0300*/ 	.short	0x010a
        /*0302*/ 	.byte	0x3f
	.zero		1


	//   ....[36]....
        /*0304*/ 	.word	0x00008360
        /*0308*/ 	.word	0x00000049
        /*030c*/ 	.word	0x00000000
        /*0310*/ 	.short	0x010a
        /*0312*/ 	.byte	0x3f
	.zero		1


	//   ....[37]....
        /*0314*/ 	.word	0x000083b0
        /*0318*/ 	.word	0x00000003
        /*031c*/ 	.word	0x00000000
        /*0320*/ 	.short	0x010a
        /*0322*/ 	.byte	0x3f
	.zero		1


	//   ....[38]....
        /*0324*/ 	.word	0x00008410
        /*0328*/ 	.word	0x00000005
        /*032c*/ 	.word	0x00000000
        /*0330*/ 	.short	0x010a
        /*0332*/ 	.byte	0x3f
	.zero		1


	//   ....[39]....
        /*0334*/ 	.word	0x00008460
        /*0338*/ 	.word	0x00000049
        /*033c*/ 	.word	0x00000010
        /*0340*/ 	.short	0x010a
        /*0342*/ 	.byte	0x3f
	.zero		1


	//   ....[40]....
        /*0344*/ 	.word	0x00008530
        /*0348*/ 	.word	0x0000000c
        /*034c*/ 	.word	0x00000030
        /*0350*/ 	.short	0x010a
        /*0352*/ 	.byte	0x3f
	.zero		1


	//   ....[41]....
        /*0354*/ 	.word	0x00008600
        /*0358*/ 	.word	0x00000009
        /*035c*/ 	.word	0x00000000
        /*0360*/ 	.short	0x010a
        /*0362*/ 	.byte	0x3f
	.zero		1


	//   ....[42]....
        /*0364*/ 	.word	0x00008650
        /*0368*/ 	.word	0x00000008
        /*036c*/ 	.word	0x00000000
        /*0370*/ 	.short	0x010a
        /*0372*/ 	.byte	0x3f
	.zero		1


	//   ....[43]....
        /*0374*/ 	.word	0x000086a0
        /*0378*/ 	.word	0x00000009
        /*037c*/ 	.word	0x00000000
        /*0380*/ 	.short	0x010a
        /*0382*/ 	.byte	0x3f
	.zero		1


	//   ....[44]....
        /*0384*/ 	.word	0x000086f0
        /*0388*/ 	.word	0x00000008
        /*038c*/ 	.word	0x00000000
        /*0390*/ 	.short	0x010a
        /*0392*/ 	.byte	0x3f
	.zero		1


	//   ....[45]....
        /*0394*/ 	.word	0x00008740
        /*0398*/ 	.word	0x0000000b
        /*039c*/ 	.word	0x00000000
        /*03a0*/ 	.short	0x010a
        /*03a2*/ 	.byte	0x3f
	.zero		1


	//----- nvinfo : EIATTR_NUM_MBARRIERS
	.align		4
.L_37:
        /*03a4*/ 	.byte	0x03, 0x38
        /*03a6*/ 	.short	0x0012


	//----- nvinfo : EIATTR_EXIT_INSTR_OFFSETS
	.align		4
        /*03a8*/ 	.byte	0x04, 0x1c
        /*03aa*/ 	.short	(.L_39 - .L_38)


	//   ....[0]....
.L_38:
        /*03ac*/ 	.word	0x00001430


	//   ....[1]....
        /*03b0*/ 	.word	0x00001490


	//   ....[2]....
        /*03b4*/ 	.word	0x00007130


	//   ....[3]....
        /*03b8*/ 	.word	0x00007160


	//   ....[4]....
        /*03bc*/ 	.word	0x00008350


	//----- nvinfo : EIATTR_MAX_THREADS
	.align		4
.L_39:
        /*03c0*/ 	.byte	0x04, 0x05
        /*03c2*/ 	.short	(.L_41 - .L_40)
.L_40:
        /*03c4*/ 	.word	0x00000180
        /*03c8*/ 	.word	0x00000001
        /*03cc*/ 	.word	0x00000001


	//----- nvinfo : EIATTR_CRS_STACK_SIZE
	.align		4
.L_41:
        /*03d0*/ 	.byte	0x04, 0x1e
        /*03d2*/ 	.short	(.L_43 - .L_42)
.L_42:
        /*03d4*/ 	.word	0x00000000


	//----- nvinfo : EIATTR_CBANK_PARAM_SIZE
	.align		4
.L_43:
        /*03d8*/ 	.byte	0x03, 0x19
        /*03da*/ 	.short	0x0470


	//----- nvinfo : EIATTR_PARAM_CBANK
	.align		4
        /*03dc*/ 	.byte	0x04, 0x0a
        /*03de*/ 	.short	(.L_45 - .L_44)
	.align		4
.L_44:
        /*03e0*/ 	.word	index@(.nv.constant0._ZN7cutlass13device_kernelINS_4gemm6kernel13GemmUniversalIN4cute5tupleIJiiiiEEENS1_10collective13CollectiveMmaINS1_34MainloopSm90TmaGmmaWarpSpecializedILi6ENS5_IJNS4_1CILi2EEENSA_ILi1EEESC_EEENS1_32KernelTmaWarpSpecializedPingpongEEENS5_IJNSA_ILi64EEENSA_ILi80EEENSA_ILi128EEEEEENS_10bfloat16_tENS5_IJlSC_lEEESK_SL_NS4_8TiledMMAINS4_8MMA_AtomIJNS4_4SM904GMMA27MMA_64x16x16_F32BF16BF16_SSILNSP_5MajorE0ELSR_0ELNSP_7ScaleInE1ELSS_1EEEEEENS4_6LayoutINS5_IJSC_SC_SC_EEENS5_IJNSA_ILi0EEESX_SX_EEEEENS5_IJNS4_10UnderscoreES10_S10_EEEEENS4_13SM90_TMA_LOADENS4_14ComposedLayoutINS4_7SwizzleILi3ELi4ELi3EEENS4_18smem_ptr_flag_bitsILi16EEENSV_INS5_IJNSA_ILi8EEESG_EEENS5_IJSG_SC_EEEEEEEvNS4_8identityENS4_23SM90_TMA_LOAD_MULTICASTES1D_vS1E_EENS_8epilogue10collective6detail29Sm90TmaWarpSpecializedAdapterINS1I_15DefaultEpilogueISK_SL_SL_NS1H_6thread17LinearCombinationISK_Li1EffLNS1M_9ScaleType4KindE0ELNS_15FloatRoundStyleE2ESK_EENS1_15EpilogueDefaultEEEEEvvEEEEvNT_6ParamsE)
        /*03e4*/ 	.short	0x0210
        /*03e6*/ 	.short	0x0470


	//----- nvinfo : EIATTR_SW_WAR
	.align		4
.L_45:
        /*03e8*/ 	.byte	0x04, 0x36
        /*03ea*/ 	.short	(.L_47 - .L_46)
.L_46:
        /*03ec*/ 	.word	0x00000008
.L_47:


//--------------------- .nv.callgraph             --------------------------
	.section	.nv.callgraph,"",@"SHT_CUDA_CALLGRAPH"
	.align	4
	.sectionentsize	8
	.align		4
        /*0000*/ 	.word	0x00000000
	.align		4
        /*0004*/ 	.word	0xffffffff
	.align		4
        /*0008*/ 	.word	index@(_ZN7cutlass13device_kernelINS_4gemm6kernel13GemmUniversalIN4cute5tupleIJiiiiEEENS1_10collective13CollectiveMmaINS1_34MainloopSm90TmaGmmaWarpSpecializedILi6ENS5_IJNS4_1CILi2EEENSA_ILi1EEESC_EEENS1_32KernelTmaWarpSpecializedPingpongEEENS5_IJNSA_ILi64EEENSA_ILi80EEENSA_ILi128EEEEEENS_10bfloat16_tENS5_IJlSC_lEEESK_SL_NS4_8TiledMMAINS4_8MMA_AtomIJNS4_4SM904GMMA27MMA_64x16x16_F32BF16BF16_SSILNSP_5MajorE0ELSR_0ELNSP_7ScaleInE1ELSS_1EEEEEENS4_6LayoutINS5_IJSC_SC_SC_EEENS5_IJNSA_ILi0EEESX_SX_EEEEENS5_IJNS4_10UnderscoreES10_S10_EEEEENS4_13SM90_TMA_LOADENS4_14ComposedLayoutINS4_7SwizzleILi3ELi4ELi3EEENS4_18smem_ptr_flag_bitsILi16EEENSV_INS5_IJNSA_ILi8EEESG_EEENS5_IJSG_SC_EEEEEEEvNS4_8identityENS4_23SM90_TMA_LOAD_MULTICASTES1D_vS1E_EENS_8epilogue10collective6detail29Sm90TmaWarpSpecializedAdapterINS1I_15DefaultEpilogueISK_SL_SL_NS1H_6thread17LinearCombinationISK_Li1EffLNS1M_9ScaleType4KindE0ELNS_15FloatRoundStyleE2ESK_EENS1_15EpilogueDefaultEEEEEvvEEEEvNT_6ParamsE)
	.align		4
        /*000c*/ 	.word	index@(__assertfail)
	.align		4
        /*0010*/ 	.word	0x00000000
	.align		4
        /*0014*/ 	.word	0xfffffffe
	.align		4
        /*0018*/ 	.word	0x00000000
	.align		4
        /*001c*/ 	.word	0xfffffffd
	.align		4
        /*0020*/ 	.word	0x00000000
	.align		4
        /*0024*/ 	.word	0xfffffffc


//--------------------- .nv.constant4             --------------------------
	.section	.nv.constant4,"a",@progbits
	.align	8
	.align		8
.nv.constant4:
        /*0000*/ 	.dword	__assertfail
	.align		8
        /*0008*/ 	.dword	__unnamed_1
	.align		8
        /*0010*/ 	.dword	_ZN40_INTERNAL_0a6cf93a_4_k_cu_cd0371c5_150334cuda3std3__45__cpo5beginE
	.align		8
        /*0018*/ 	.dword	_ZN40_INTERNAL_0a6cf93a_4_k_cu_cd0371c5_150334cuda3std3__45__cpo3endE
	.align		8
        /*0020*/ 	.dword	_ZN40_INTERNAL_0a6cf93a_4_k_cu_cd0371c5_150334cuda3std3__45__cpo6cbeginE
	.align		8
        /*0028*/ 	.dword	_ZN40_INTERNAL_0a6cf93a_4_k_cu_cd0371c5_150334cuda3std3__45__cpo4cendE
	.align		8
        /*0030*/ 	.dword	_ZN40_INTERNAL_0a6cf93a_4_k_cu_cd0371c5_150334cuda3std3__442_GLOBAL__N__0a6cf93a_4_k_cu_cd0371c5_150336ignoreE
	.align		8
        /*0038*/ 	.dword	_ZN40_INTERNAL_0a6cf93a_4_k_cu_cd0371c5_150334cuda3std3__419piecewise_constructE
	.align		8
        /*0040*/ 	.dword	_ZN40_INTERNAL_0a6cf93a_4_k_cu_cd0371c5_150334cuda3std3__48in_placeE
	.align		8
        /*0048*/ 	.dword	_ZN40_INTERNAL_0a6cf93a_4_k_cu_cd0371c5_150334cuda3std6ranges3__45__cpo4swapE
	.align		8
        /*0050*/ 	.dword	_ZN40_INTERNAL_0a6cf93a_4_k_cu_cd0371c5_150334cuda3std6ranges3__45__cpo9iter_moveE
	.align		8
        /*0058*/ 	.dword	_ZN40_INTERNAL_0a6cf93a_4_k_cu_cd0371c5_150334cute7productE
	.align		8
        /*0060*/ 	.dword	_ZN40_INTERNAL_0a6cf93a_4_k_cu_cd0371c5_150334cute1_E
	.align		8
        /*0068*/ 	.dword	$str$22
	.align		8
        /*0070*/ 	.dword	$str$23


//--------------------- .text._ZN7cutlass13device_kernelINS_4gemm6kernel13GemmUniversalIN4cute5tupleIJiiiiEEENS1_10collective13CollectiveMmaINS1_34MainloopSm90TmaGmmaWarpSpecializedILi6ENS5_IJNS4_1CILi2EEENSA_ILi1EEESC_EEENS1_32KernelTmaWarpSpecializedPingpongEEENS5_IJNSA_ILi64EEENSA_ILi80EEENSA_ILi128EEEEEENS_10bfloat16_tENS5_IJlSC_lEEESK_SL_NS4_8TiledMMAINS4_8MMA_AtomIJNS4_4SM904GMMA27MMA_64x16x16_F32BF16BF16_SSILNSP_5MajorE0ELSR_0ELNSP_7ScaleInE1ELSS_1EEEEEENS4_6LayoutINS5_IJSC_SC_SC_EEENS5_IJNSA_ILi0EEESX_SX_EEEEENS5_IJNS4_10UnderscoreES10_S10_EEEEENS4_13SM90_TMA_LOADENS4_14ComposedLayoutINS4_7SwizzleILi3ELi4ELi3EEENS4_18smem_ptr_flag_bitsILi16EEENSV_INS5_IJNSA_ILi8EEESG_EEENS5_IJSG_SC_EEEEEEEvNS4_8identityENS4_23SM90_TMA_LOAD_MULTICASTES1D_vS1E_EENS_8epilogue10collective6detail29Sm90TmaWarpSpecializedAdapterINS1I_15DefaultEpilogueISK_SL_SL_NS1H_6thread17LinearCombinationISK_Li1EffLNS1M_9ScaleType4KindE0ELNS_15FloatRoundStyleE2ESK_EENS1_15EpilogueDefaultEEEEEvvEEEEvNT_6ParamsE --------------------------
	.section	.text._ZN7cutlass13device_kernelINS_4gemm6kernel13GemmUniversalIN4cute5tupleIJiiiiEEENS1_10collective13CollectiveMmaINS1_34MainloopSm90TmaGmmaWarpSpecializedILi6ENS5_IJNS4_1CILi2EEENSA_ILi1EEESC_EEENS1_32KernelTmaWarpSpecializedPingpongEEENS5_IJNSA_ILi64EEENSA_ILi80EEENSA_ILi128EEEEEENS_10bfloat16_tENS5_IJlSC_lEEESK_SL_NS4_8TiledMMAINS4_8MMA_AtomIJNS4_4SM904GMMA27MMA_64x16x16_F32BF16BF16_SSILNSP_5MajorE0ELSR_0ELNSP_7ScaleInE1ELSS_1EEEEEENS4_6LayoutINS5_IJSC_SC_SC_EEENS5_IJNSA_ILi0EEESX_SX_EEEEENS5_IJNS4_10UnderscoreES10_S10_EEEEENS4_13SM90_TMA_LOADENS4_14ComposedLayoutINS4_7SwizzleILi3ELi4ELi3EEENS4_18smem_ptr_flag_bitsILi16EEENSV_INS5_IJNSA_ILi8EEESG_EEENS5_IJSG_SC_EEEEEEEvNS4_8identityENS4_23SM90_TMA_LOAD_MULTICASTES1D_vS1E_EENS_8epilogue10collective6detail29Sm90TmaWarpSpecializedAdapterINS1I_15DefaultEpilogueISK_SL_SL_NS1H_6thread17LinearCombinationISK_Li1EffLNS1M_9ScaleType4KindE0ELNS_15FloatRoundStyleE2ESK_EENS1_15EpilogueDefaultEEEEEvvEEEEvNT_6ParamsE,"ax",@progbits
	.align	128
.text._ZN7cutlass13device_kernelINS_4gemm6kernel13GemmUniversalIN4cute5tupleIJiiiiEEENS1_10collective13CollectiveMmaINS1_34MainloopSm90TmaGmmaWarpSpecializedILi6ENS5_IJNS4_1CILi2EEENSA_ILi1EEESC_EEENS1_32KernelTmaWarpSpecializedPingpongEEENS5_IJNSA_ILi64EEENSA_ILi80EEENSA_ILi128EEEEEENS_10bfloat16_tENS5_IJlSC_lEEESK_SL_NS4_8TiledMMAINS4_8MMA_AtomIJNS4_4SM904GMMA27MMA_64x16x16_F32BF16BF16_SSILNSP_5MajorE0ELSR_0ELNSP_7ScaleInE1ELSS_1EEEEEENS4_6LayoutINS5_IJSC_SC_SC_EEENS5_IJNSA_ILi0EEESX_SX_EEEEENS5_IJNS4_10UnderscoreES10_S10_EEEEENS4_13SM90_TMA_LOADENS4_14ComposedLayoutINS4_7SwizzleILi3ELi4ELi3EEENS4_18smem_ptr_flag_bitsILi16EEENSV_INS5_IJNSA_ILi8EEESG_EEENS5_IJSG_SC_EEEEEEEvNS4_8identityENS4_23SM90_TMA_LOAD_MULTICASTES1D_vS1E_EENS_8epilogue10collective6detail29Sm90TmaWarpSpecializedAdapterINS1I_15DefaultEpilogueISK_SL_SL_NS1H_6thread17LinearCombinationISK_Li1EffLNS1M_9ScaleType4KindE0ELNS_15FloatRoundStyleE2ESK_EENS1_15EpilogueDefaultEEEEEvvEEEEvNT_6ParamsE:
        .type           _ZN7cutlass13device_kernelINS_4gemm6kernel13GemmUniversalIN4cute5tupleIJiiiiEEENS1_10collective13CollectiveMmaINS1_34MainloopSm90TmaGmmaWarpSpecializedILi6ENS5_IJNS4_1CILi2EEENSA_ILi1EEESC_EEENS1_32KernelTmaWarpSpecializedPingpongEEENS5_IJNSA_ILi64EEENSA_ILi80EEENSA_ILi128EEEEEENS_10bfloat16_tENS5_IJlSC_lEEESK_SL_NS4_8TiledMMAINS4_8MMA_AtomIJNS4_4SM904GMMA27MMA_64x16x16_F32BF16BF16_SSILNSP_5MajorE0ELSR_0ELNSP_7ScaleInE1ELSS_1EEEEEENS4_6LayoutINS5_IJSC_SC_SC_EEENS5_IJNSA_ILi0EEESX_SX_EEEEENS5_IJNS4_10UnderscoreES10_S10_EEEEENS4_13SM90_TMA_LOADENS4_14ComposedLayoutINS4_7SwizzleILi3ELi4ELi3EEENS4_18smem_ptr_flag_bitsILi16EEENSV_INS5_IJNSA_ILi8EEESG_EEENS5_IJSG_SC_EEEEEEEvNS4_8identityENS4_23SM90_TMA_LOAD_MULTICASTES1D_vS1E_EENS_8epilogue10collective6detail29Sm90TmaWarpSpecializedAdapterINS1I_15DefaultEpilogueISK_SL_SL_NS1H_6thread17LinearCombinationISK_Li1EffLNS1M_9ScaleType4KindE0ELNS_15FloatRoundStyleE2ESK_EENS1_15EpilogueDefaultEEEEEvvEEEEvNT_6ParamsE,@function
        .size           _ZN7cutlass13device_kernelINS_4gemm6kernel13GemmUniversalIN4cute5tupleIJiiiiEEENS1_10collective13CollectiveMmaINS1_34MainloopSm90TmaGmmaWarpSpecializedILi6ENS5_IJNS4_1CILi2EEENSA_ILi1EEESC_EEENS1_32KernelTmaWarpSpecializedPingpongEEENS5_IJNSA_ILi64EEENSA_ILi80EEENSA_ILi128EEEEEENS_10bfloat16_tENS5_IJlSC_lEEESK_SL_NS4_8TiledMMAINS4_8MMA_AtomIJNS4_4SM904GMMA27MMA_64x16x16_F32BF16BF16_SSILNSP_5MajorE0ELSR_0ELNSP_7ScaleInE1ELSS_1EEEEEENS4_6LayoutINS5_IJSC_SC_SC_EEENS5_IJNSA_ILi0EEESX_SX_EEEEENS5_IJNS4_10UnderscoreES10_S10_EEEEENS4_13SM90_TMA_LOADENS4_14ComposedLayoutINS4_7SwizzleILi3ELi4ELi3EEENS4_18smem_ptr_flag_bitsILi16EEENSV_INS5_IJNSA_ILi8EEESG_EEENS5_IJSG_SC_EEEEEEEvNS4_8identityENS4_23SM90_TMA_LOAD_MULTICASTES1D_vS1E_EENS_8epilogue10collective6detail29Sm90TmaWarpSpecializedAdapterINS1I_15DefaultEpilogueISK_SL_SL_NS1H_6thread17LinearCombinationISK_Li1EffLNS1M_9ScaleType4KindE0ELNS_15FloatRoundStyleE2ESK_EENS1_15EpilogueDefaultEEEEEvvEEEEvNT_6ParamsE,(.L_x_157 - _ZN7cutlass13device_kernelINS_4gemm6kernel13GemmUniversalIN4cute5tupleIJiiiiEEENS1_10collective13CollectiveMmaINS1_34MainloopSm90TmaGmmaWarpSpecializedILi6ENS5_IJNS4_1CILi2EEENSA_ILi1EEESC_EEENS1_32KernelTmaWarpSpecializedPingpongEEENS5_IJNSA_ILi64EEENSA_ILi80EEENSA_ILi128EEEEEENS_10bfloat16_tENS5_IJlSC_lEEESK_SL_NS4_8TiledMMAINS4_8MMA_AtomIJNS4_4SM904GMMA27MMA_64x16x16_F32BF16BF16_SSILNSP_5MajorE0ELSR_0ELNSP_7ScaleInE1ELSS_1EEEEEENS4_6LayoutINS5_IJSC_SC_SC_EEENS5_IJNSA_ILi0EEESX_SX_EEEEENS5_IJNS4_10UnderscoreES10_S10_EEEEENS4_13SM90_TMA_LOADENS4_14ComposedLayoutINS4_7SwizzleILi3ELi4ELi3EEENS4_18smem_ptr_flag_bitsILi16EEENSV_INS5_IJNSA_ILi8EEESG_EEENS5_IJSG_SC_EEEEEEEvNS4_8identityENS4_23SM90_TMA_LOAD_MULTICASTES1D_vS1E_EENS_8epilogue10collective6detail29Sm90TmaWarpSpecializedAdapterINS1I_15DefaultEpilogueISK_SL_SL_NS1H_6thread17LinearCombinationISK_Li1EffLNS1M_9ScaleType4KindE0ELNS_15FloatRoundStyleE2ESK_EENS1_15EpilogueDefaultEEEEEvvEEEEvNT_6ParamsE)
        .other          _ZN7cutlass13device_kernelINS_4gemm6kernel13GemmUniversalIN4cute5tupleIJiiiiEEENS1_10collective13CollectiveMmaINS1_34MainloopSm90TmaGmmaWarpSpecializedILi6ENS5_IJNS4_1CILi2EEENSA_ILi1EEESC_EEENS1_32KernelTmaWarpSpecializedPingpongEEENS5_IJNSA_ILi64EEENSA_ILi80EEENSA_ILi128EEEEEENS_10bfloat16_tENS5_IJlSC_lEEESK_SL_NS4_8TiledMMAINS4_8MMA_AtomIJNS4_4SM904GMMA27MMA_64x16x16_F32BF16BF16_SSILNSP_5MajorE0ELSR_0ELNSP_7ScaleInE1ELSS_1EEEEEENS4_6LayoutINS5_IJSC_SC_SC_EEENS5_IJNSA_ILi0EEESX_SX_EEEEENS5_IJNS4_10UnderscoreES10_S10_EEEEENS4_13SM90_TMA_LOADENS4_14ComposedLayoutINS4_7SwizzleILi3ELi4ELi3EEENS4_18smem_ptr_flag_bitsILi16EEENSV_INS5_IJNSA_ILi8EEESG_EEENS5_IJSG_SC_EEEEEEEvNS4_8identityENS4_23SM90_TMA_LOAD_MULTICASTES1D_vS1E_EENS_8epilogue10collective6detail29Sm90TmaWarpSpecializedAdapterINS1I_15DefaultEpilogueISK_SL_SL_NS1H_6thread17LinearCombinationISK_Li1EffLNS1M_9ScaleType4KindE0ELNS_15FloatRoundStyleE2ESK_EENS1_15EpilogueDefaultEEEEEvvEEEEvNT_6ParamsE,@"STO_CUDA_ENTRY STV_DEFAULT"
_ZN7cutlass13device_kernelINS_4gemm6kernel13GemmUniversalIN4cute5tupleIJiiiiEEENS1_10collective13CollectiveMmaINS1_34MainloopSm90TmaGmmaWarpSpecializedILi6ENS5_IJNS4_1CILi2EEENSA_ILi1EEESC_EEENS1_32KernelTmaWarpSpecializedPingpongEEENS5_IJNSA_ILi64EEENSA_ILi80EEENSA_ILi128EEEEEENS_10bfloat16_tENS5_IJlSC_lEEESK_SL_NS4_8TiledMMAINS4_8MMA_AtomIJNS4_4SM904GMMA27MMA_64x16x16_F32BF16BF16_SSILNSP_5MajorE0ELSR_0ELNSP_7ScaleInE1ELSS_1EEEEEENS4_6LayoutINS5_IJSC_SC_SC_EEENS5_IJNSA_ILi0EEESX_SX_EEEEENS5_IJNS4_10UnderscoreES10_S10_EEEEENS4_13SM90_TMA_LOADENS4_14ComposedLayoutINS4_7SwizzleILi3ELi4ELi3EEENS4_18smem_ptr_flag_bitsILi16EEENSV_INS5_IJNSA_ILi8EEESG_EEENS5_IJSG_SC_EEEEEEEvNS4_8identityENS4_23SM90_TMA_LOAD_MULTICASTES1D_vS1E_EENS_8epilogue10collective6detail29Sm90TmaWarpSpecializedAdapterINS1I_15DefaultEpilogueISK_SL_SL_NS1H_6thread17LinearCombinationISK_Li1EffLNS1M_9ScaleType4KindE0ELNS_15FloatRoundStyleE2ESK_EENS1_15EpilogueDefaultEEEEEvvEEEEvNT_6ParamsE:
[----:B------:R-:W0:Y:S02]  /*0000*/  LDC R1, c[0x0][0x28] ;  /* 0x00000a00ff017b82 */ /* 0x000e240000000800 */
[----:B0-----:R-:W-:Y:S01]  /*0010*/  VIADD R1, R1, 0xfffffff8 ;  /* 0xfffffff801017836 */ /* 0x001fe20000000000 */
[----:B------:R-:W0:Y:S01]  /*0020*/  S2R R4, SR_TID.X ;  /* 0x0000000000047919 */ /* 0x000e220000002100 */
[----:B------:R-:W-:Y:S01]  /*0030*/  ELECT P0, URZ, PT ;  /* 0x00000000003f782f */ /* 0x000fe20003800000 */
[----:B------:R-:W-:Y:S01]  /*0040*/  BSSY B0, `(.L_x_0) ;  /* 0x000000f000007945 */ /* 0x000fe20003800000 */
[--C-:B0-----:R-:W-:Y:S02]  /*0050*/  SHF.R.U32.HI R2, RZ, 0x5, R4.reuse ;  /* 0x00000005ff027819 */ /* 0x101fe40000011604 */
[----:B------:R-:W-:-:S03]  /*0060*/  SHF.R.U32.HI R7, RZ, 0x7, R4 ;  /* 0x00000007ff077819 */ /* 0x000fc60000011604 */
[----:B------:R-:W0:Y:S04]  /*0070*/  SHFL.IDX PT, R5, R2, RZ, 0x1f ;  /* 0x00001fff02057589 */ /* 0x000e2800000e0000 */
[----:B------:R1:W2:Y:S01]  /*0080*/  SHFL.IDX PT, R10, R7, RZ, 0x1f ;  /* 0x00001fff070a7589 */ /* 0x0002a200000e0000 */
[----:B0-----:R-:W-:-:S13]  /*0090*/  ISETP.NE.OR P0, PT, R5, RZ, !P0 ;  /* 0x000000ff0500720c */ /* 0x001fda0004705670 */
[----:B-12---:R-:W-:Y:S05]  /*00a0*/  @P0 BRA `(.L_x_1) ;  /* 0x0000000000200947 */ /* 0x006fea0003800000 */
[----:B------:R-:W-:Y:S02]  /*00b0*/  ULDC.64 UR4, c[0x0][0x198] ;  /* 0x0000660000047ab9 */ /* 0x000fe40000000a00 */
[----:B------:R-:W-:Y:S02]  /*00c0*/  UIADD3 UR6, UP0, UR4, 0xf0, URZ ;  /* 0x000000f004067890 */ /* 0x000fe4000ff1e03f */
[----:B------:R-:W-:Y:S02]  /*00d0*/  UIADD3 UR4, UP1, UR4, 0x1f0, URZ ;  /* 0x000001f004047890 */ /* 0x000fe4000ff3e03f */
[----:B------:R-:W-:Y:S02]  /*00e0*/  UIADD3.X UR7, URZ, UR5, URZ, UP0, !UPT ;  /* 0x000000053f077290 */ /* 0x000fe400087fe43f */
[----:B------:R-:W-:-:S07]  /*00f0*/  UIADD3.X UR5, URZ, UR5, URZ, UP1, !UPT ;  /* 0x000000053f057290 */ /* 0x000fce0008ffe43f */
[----:B------:R0:W-:Y:S02]  /*0100*/  UTMACCTL.PF [UR6] ;  /* 0x00000000060079b9 */ /* 0x0001e40008040000 */
[----:B------:R0:W-:Y:S02]  /*0110*/  UTMACCTL.PF [UR4] ;  /* 0x00000000040079b9 */ /* 0x0001e40008040000 */
[----:B0-----:R-:W-:Y:S01]  /*0120*/  NOP ;  /* 0x0000000000007918 */ /* 0x001fe20000000000 */
.L_x_1:
[----:B------:R-:W-:Y:S05]  /*0130*/  BSYNC B0 ;  /* 0x0000000000007941 */ /* 0x000fea0003800000 */
.L_x_0:
[----:B------:R-:W0:Y:S01]  /*0140*/  SHFL.IDX PT, R8, R2, RZ, 0x1f ;  /* 0x00001fff02087589 */ /* 0x000e2200000e0000 */
[----:B------:R-:W-:-:S04]  /*0150*/  SHF.R.S32.HI R3, RZ, 0x1f, R4 ;  /* 0x0000001fff037819 */ /* 0x000fc80000011404 */
[----:B------:R-:W-:Y:S02]  /*0160*/  LEA.HI R3, R3, R4, RZ, 0x7 ;  /* 0x0000000403037211 */ /* 0x000fe400078f38ff */
[----:B0-----:R-:W-:-:S13]  /*0170*/  ISETP.NE.AND P0, PT, R8, RZ, PT ;  /* 0x000000ff0800720c */ /* 0x001fda0003f05270 */
[----:B------:R-:W-:Y:S05]  /*0180*/  @P0 BRA `(.L_x_2) ;  /* 0x0000000000680947 */ /* 0x000fea0003800000 */
[----:B------:R-:W0:Y:S01]  /*0190*/  S2UR UR8, SR_CgaCtaId ;  /* 0x00000000000879c3 */ /* 0x000e220000008800 */
[----:B------:R-:W-:Y:S01]  /*01a0*/  UMOV UR4, 0x400 ;  /* 0x0000040000047882 */ /* 0x000fe20000000000 */
[----:B------:R-:W-:Y:S01]  /*01b0*/  UMOV UR5, 0x1 ;  /* 0x0000000100057882 */ /* 0x000fe20000000000 */
[----:B------:R-:W-:Y:S01]  /*01c0*/  UMOV UR6, 0x2 ;  /* 0x0000000200067882 */ /* 0x000fe20000000000 */
[----:B------:R-:W-:Y:S01]  /*01d0*/  ELECT P0, URZ, PT ;  /* 0x00000000003f782f */ /* 0x000fe20003800000 */
[----:B------:R-:W-:-:S04]  /*01e0*/  UIADD3 UR6, -UR6, 0x100000, URZ ;  /* 0x0010000006067890 */ /* 0x000fc8000fffe13f */
[----:B------:R-:W-:Y:S02]  /*01f0*/  USHF.L.U32 UR7, UR6, 0xb, URZ ;  /* 0x0000000b06077899 */ /* 0x000fe4000800063f */
[----:B------:R-:W-:Y:S02]  /*0200*/  USHF.L.U32 UR6, UR6, 0x1, URZ ;  /* 0x0000000106067899 */ /* 0x000fe4000800063f */
[----:B0-----:R-:W-:Y:S02]  /*0210*/  ULEA UR8, UR8, UR4, 0x18 ;  /* 0x0000000408087291 */ /* 0x001fe4000f8ec03f */
[----:B------:R-:W-:-:S04]  /*0220*/  UIADD3 UR4, -UR5, 0x100000, URZ ;  /* 0x0010000005047890 */ /* 0x000fc8000fffe13f */
[----:B------:R-:W-:Y:S02]  /*0230*/  USHF.L.U32 UR5, UR4, 0xb, URZ ;  /* 0x0000000b04057899 */ /* 0x000fe4000800063f */
[----:B------:R-:W-:Y:S01]  /*0240*/  USHF.L.U32 UR4, UR4, 0x1, URZ ;  /* 0x0000000104047899 */ /* 0x000fe2000800063f */
[----:B------:R-:W0:Y:S11]  /*0250*/  FENCE.VIEW.ASYNC.S ;  /* 0x00000000000073c6 */ /* 0x000e360000000000 */
[----:B0-----:R0:W1:Y:S01]  /*0260*/  SYNCS.EXCH.64 URZ, [UR8], UR4 ;  /* 0x00000004083f75b2 */ /* 0x0010620008000100 */
[----:B------:R0:W2:Y:S01]  /*0270*/  SYNCS.EXCH.64 URZ, [UR8+0x30], UR6 ;  /* 0x00003006083f75b2 */ /* 0x0000a20008000100 */
[----:B------:R0:W3:Y:S01]  /*0280*/  SYNCS.EXCH.64 URZ, [UR8+0x8], UR4 ;  /* 0x00000804083f75b2 */ /* 0x0000e20008000100 */
[----:B------:R0:W4:Y:S01]  /*0290*/  SYNCS.EXCH.64 URZ, [UR8+0x38], UR6 ;  /* 0x00003806083f75b2 */ /* 0x0001220008000100 */
[----:B------:R0:W0:Y:S01]  /*02a0*/  SYNCS.EXCH.64 URZ, [UR8+0x10], UR4 ;  /* 0x00001004083f75b2 */ /* 0x0000220008000100 */
[----:B------:R0:W0:Y:S01]  /*02b0*/  SYNCS.EXCH.64 URZ, [UR8+0x40], UR6 ;  /* 0x00004006083f75b2 */ /* 0x0000220008000100 */
[----:B------:R0:W0:Y:S01]  /*02c0*/  SYNCS.EXCH.64 URZ, [UR8+0x18], UR4 ;  /* 0x00001804083f75b2 */ /* 0x0000220008000100 */
[----:B------:R0:W0:Y:S01]  /*02d0*/  SYNCS.EXCH.64 URZ, [UR8+0x48], UR6 ;  /* 0x00004806083f75b2 */ /* 0x0000220008000100 */
[----:B------:R0:W0:Y:S01]  /*02e0*/  SYNCS.EXCH.64 URZ, [UR8+0x20], UR4 ;  /* 0x00002004083f75b2 */ /* 0x0000220008000100 */
[----:B------:R0:W0:Y:S01]  /*02f0*/  SYNCS.EXCH.64 URZ, [UR8+0x50], UR6 ;  /* 0x00005006083f75b2 */ /* 0x0000220008000100 */
[----:B------:R0:W0:Y:S01]  /*0300*/  SYNCS.EXCH.64 URZ, [UR8+0x28], UR4 ;  /* 0x00002804083f75b2 */ /* 0x0000220008000100 */
[----:B------:R0:W0:Y:S01]  /*0310*/  SYNCS.EXCH.64 URZ, [UR8+0x58], UR6 ;  /* 0x00005806083f75b2 */ /* 0x0000220008000100 */
[----:B------:R-:W-:Y:S01]  /*0320*/  NOP ;  /* 0x0000000000007918 */ /* 0x000fe20000000000 */
.L_x_2:
[----:B------:R-:W5:Y:S01]  /*0330*/  SHFL.IDX PT, R13, R2, RZ, 0x1f ;  /* 0x00001fff020d7589 */ /* 0x000f6200000e0000 */
[----:B------:R-:W1:Y:S01]  /*0340*/  S2UR UR12, SR_CTAID.X ;  /* 0x00000000000c79c3 */ /* 0x000e620000002500 */
[----:B------:R-:W-:Y:S02]  /*0350*/  LOP3.LUT R3, R3, 0xffffff80, RZ, 0xc0, !PT ;  /* 0xffffff8003037812 */ /* 0x000fe400078ec0ff */
[----:B------:R-:W-:Y:S01]  /*0360*/  ELECT P0, URZ, PT ;  /* 0x00000000003f782f */ /* 0x000fe20003800000 */
[----:B------:R2:W3:Y:S01]  /*0370*/  SHFL.IDX PT, R12, R2, RZ, 0x1f ;  /* 0x00001fff020c7589 */ /* 0x0004e200000e0000 */
[----:B------:R-:W-:Y:S01]  /*0380*/  ELECT P1, URZ, PT ;  /* 0x00000000003f782f */ /* 0x000fe20003820000 */
[----:B------:R-:W-:Y:S01]  /*0390*/  NOP ;  /* 0x0000000000007918 */ /* 0x000fe20000000000 */
[----:B------:R-:W-:Y:S01]  /*03a0*/  IMAD.IADD R3, R4, 0x1, -R3 ;  /* 0x0000000104037824 */ /* 0x000fe200078e0a03 */
[----:B------:R-:W4:Y:S01]  /*03b0*/  S2R R6, SR_CTAID.Y ;  /* 0x0000000000067919 */ /* 0x000f220000002600 */
[----:B0-----:R-:W-:Y:S01]  /*03c0*/  ULDC UR4, c[0x0][0x150] ;  /* 0x0000540000047ab9 */ /* 0x001fe20000000800 */
[----:B------:R-:W0:Y:S01]  /*03d0*/  LDC R14, c[0x0][0x144] ;  /* 0x00005100ff0e7b82 */ /* 0x000e220000000800 */
[----:B------:R-:W-:Y:S01]  /*03e0*/  UMOV UR11, 0x80 ;  /* 0x00000080000b7882 */ /* 0x000fe20000000000 */
[----:B------:R-:W-:Y:S01]  /*03f0*/  SHF.R.S32.HI R0, RZ, 0x1f, R3 ;  /* 0x0000001fff007819 */ /* 0x000fe20000011403 */
[----:B------:R-:W-:Y:S01]  /*0400*/  NOP ;  /* 0x0000000000007918 */ /* 0x000fe20000000000 */
[C---:B------:R-:W-:Y:S01]  /*0410*/  VIADD R35, R10.reuse, 0xffffffff ;  /* 0xffffffff0a237836 */ /* 0x040fe20000000000 */
[----:B------:R-:W-:Y:S01]  /*0420*/  ISETP.NE.AND P4, PT, R10, RZ, PT ;  /* 0x000000ff0a00720c */ /* 0x000fe20003f85270 */
[----:B------:R-:W-:Y:S01]  /*0430*/  IMAD.MOV.U32 R65, RZ, RZ, 0x1 ;  /* 0x00000001ff417424 */ /* 0x000fe200078e00ff */
[----:B------:R-:W-:Y:S01]  /*0440*/  LEA.HI R9, R0, R3, RZ, 0x3 ;  /* 0x0000000300097211 */ /* 0x000fe200078f18ff */
[----:B------:R-:W0:Y:S01]  /*0450*/  LDC R15, c[0x0][0x140] ;  /* 0x00005000ff0f7b82 */ /* 0x000e220000000800 */
[----:B------:R-:W-:-:S02]  /*0460*/  ISETP.GE.U32.AND P6, PT, R35, 0x2, PT ;  /* 0x000000022300780c */ /* 0x000fc40003fc6070 */
[--C-:B------:R-:W-:Y:S02]  /*0470*/  SHF.R.S32.HI R11, RZ, 0x3, R9.reuse ;  /* 0x00000003ff0b7819 */ /* 0x100fe40000011409 */
[----:B--2---:R-:W-:Y:S02]  /*0480*/  SHF.R.S32.HI R2, RZ, 0x1f, R9 ;  /* 0x0000001fff027819 */ /* 0x004fe40000011409 */
[----:B------:R-:W-:Y:S01]  /*0490*/  SHF.R.S32.HI R9, RZ, 0x1f, R8 ;  /* 0x0000001fff097819 */ /* 0x000fe20000011408 */
[----:B------:R-:W2:Y:S01]  /*04a0*/  LDC R25, c[0x0][0x148] ;  /* 0x00005200ff197b82 */ /* 0x000ea20000000800 */
[----:B-----5:R-:W-:Y:S02]  /*04b0*/  ISETP.NE.OR P0, PT, R13, RZ, !P0 ;  /* 0x000000ff0d00720c */ /* 0x020fe40004705670 */
[----:B-1----:R-:W-:Y:S02]  /*04c0*/  I2FP.F32.U32 R13, UR12 ;  /* 0x0000000c000d7c45 */ /* 0x002fe40008201000 */
[----:B------:R-:W-:-:S02]  /*04d0*/  LEA.HI R2, R2, R11, RZ, 0x2 ;  /* 0x0000000b02027211 */ /* 0x000fc400078f10ff */
[----:B------:R-:W-:Y:S01]  /*04e0*/  LEA.HI R9, R9, R8, RZ, 0x2 ;  /* 0x0000000809097211 */ /* 0x000fe200078f10ff */
[----:B------:R-:W-:Y:S01]  /*04f0*/  FMUL R13, R13, UR4 ;  /* 0x000000040d0d7c20 */ /* 0x000fe20008400000 */
[----:B---3--:R-:W-:Y:S01]  /*0500*/  ISETP.NE.OR P1, PT, R12, RZ, !P1 ;  /* 0x000000ff0c00720c */ /* 0x008fe20004f25670 */
[----:B------:R-:W-:Y:S01]  /*0510*/  ULDC UR4, c[0x0][0x154] ;  /* 0x0000550000047ab9 */ /* 0x000fe20000000800 */
[----:B------:R-:W-:Y:S02]  /*0520*/  LOP3.LUT R12, R2, 0xfffffffc, RZ, 0xc0, !PT ;  /* 0xfffffffc020c7812 */ /* 0x000fe400078ec0ff */
[----:B------:R-:W-:Y:S01]  /*0530*/  LOP3.LUT R9, R9, 0x3ffffffc, RZ, 0xc0, !PT ;  /* 0x3ffffffc09097812 */ /* 0x000fe200078ec0ff */
[----:B------:R-:W1:Y:S01]  /*0540*/  F2I.U32.TRUNC.NTZ R13, R13 ;  /* 0x0000000d000d7305 */ /* 0x000e62000020f000 */
[----:B------:R-:W-:Y:S01]  /*0550*/  SHF.R.S32.HI R2, RZ, 0x1f, R5 ;  /* 0x0000001fff027819 */ /* 0x000fe20000011405 */
[----:B------:R-:W-:Y:S01]  /*0560*/  IMAD.IADD R12, R11, 0x1, -R12 ;  /* 0x000000010b0c7824 */ /* 0x000fe200078e0a0c */
[----:B------:R-:W-:Y:S01]  /*0570*/  VOTEU.ALL UP1, P0 ;  /* 0x00000000003f7886 */ /* 0x000fe20000020000 */
[----:B------:R-:W-:Y:S01]  /*0580*/  IMAD.IADD R9, R8, 0x1, -R9 ;  /* 0x0000000108097824 */ /* 0x000fe200078e0a09 */
[----:B------:R-:W-:Y:S01]  /*0590*/  LEA.HI R2, R2, R5, RZ, 0x2 ;  /* 0x0000000502027211 */ /* 0x000fe200078f10ff */
[----:B------:R-:W-:Y:S01]  /*05a0*/  VOTEU.ALL UP0, P0 ;  /* 0x00000000003f7886 */ /* 0x000fe20000000000 */
[----:B----4-:R-:W-:Y:S01]  /*05b0*/  I2FP.F32.U32 R8, R6 ;  /* 0x0000000600087245 */ /* 0x010fe20000201000 */
[----:B------:R-:W-:Y:S01]  /*05c0*/  IMAD R9, R9, 0x4, R12 ;  /* 0x0000000409097824 */ /* 0x000fe200078e020c */
[----:B------:R-:W-:Y:S01]  /*05d0*/  LOP3.LUT R2, R2, 0xfffffffc, RZ, 0xc0, !PT ;  /* 0xfffffffc02027812 */ /* 0x000fe200078ec0ff */
[----:B------:R-:W-:Y:S01]  /*05e0*/  VOTEU.ALL UP2, P1 ;  /* 0x00000000003f7886 */ /* 0x000fe20000840000 */
[----:B------:R-:W3:Y:S01]  /*05f0*/  @!UP1 S2UR UR7, SR_CgaCtaId ;  /* 0x00000000000799c3 */ /* 0x000ee20000008800 */
[----:B------:R-:W-:Y:S01]  /*0600*/  FMUL R8, R8, UR4 ;  /* 0x0000000408087c20 */ /* 0x000fe20008400000 */
[----:B------:R-:W-:Y:S01]  /*0610*/  IMAD.SHL.U32 R64, R9, 0x4, RZ ;  /* 0x0000000409407824 */ /* 0x000fe200078e00ff */
[----:B------:R-:W-:Y:S01]  /*0620*/  UMOV UR4, 0x20 ;  /* 0x0000002000047882 */ /* 0x000fe20000000000 */
[----:B------:R-:W-:Y:S01]  /*0630*/  IMAD.IADD R5, R5, 0x1, -R2 ;  /* 0x0000000105057824 */ /* 0x000fe200078e0a02 */
[----:B------:R-:W-:Y:S01]  /*0640*/  LEA.HI R2, R9, R9, RZ, 0x1 ;  /* 0x0000000909027211 */ /* 0x000fe200078f08ff */
[----:B-1----:R-:W-:Y:S01]  /*0650*/  IMAD.MOV R13, RZ, RZ, -R13 ;  /* 0x000000ffff0d7224 */ /* 0x002fe200078e0a0d */
[----:B------:R-:W1:Y:S01]  /*0660*/  F2I.U32.TRUNC.NTZ R8, R8 ;  /* 0x0000000800087305 */ /* 0x000e62000020f000 */
[----:B------:R-:W4:Y:S01]  /*0670*/  @!UP2 S2UR UR10, SR_CgaCtaId ;  /* 0x00000000000aa9c3 */ /* 0x000f220000008800 */
[----:B------:R-:W-:Y:S01]  /*0680*/  LOP3.LUT R2, R2, 0xfffffffe, RZ, 0xc0, !PT ;  /* 0xfffffffe02027812 */ /* 0x000fe200078ec0ff */
[----:B0-----:R-:W-:Y:S01]  /*0690*/  IMAD R21, R14, R13, UR12 ;  /* 0x0000000c0e157e24 */ /* 0x001fe2000f8e020d */
[----:B------:R-:W-:Y:S01]  /*06a0*/  @!UP1 UMOV UR6, 0x400 ;  /* 0x0000040000069882 */ /* 0x000fe20000000000 */
[----:B------:R-:W-:-:S04]  /*06b0*/  @!UP1 UIADD3 UR4, -UR4, 0x100000, URZ ;  /* 0x0010000004049890 */ /* 0x000fc8000fffe13f */
[----:B------:R-:W-:Y:S02]  /*06c0*/  @!UP1 USHF.L.U32 UR5, UR4, 0xb, URZ ;  /* 0x0000000b04059899 */ /* 0x000fe4000800063f */
[----:B------:R-:W-:Y:S01]  /*06d0*/  @!UP1 USHF.L.U32 UR4, UR4, 0x1, URZ ;  /* 0x0000000104049899 */ /* 0x000fe2000800063f */
[C---:B------:R-:W-:Y:S01]  /*06e0*/  LOP3.LUT R64, R9.reuse, 0xc, R64, 0x78, !PT ;  /* 0x0000000c09407812 */ /* 0x040fe200078e7840 */
[----:B------:R-:W-:Y:S01]  /*06f0*/  IMAD.IADD R2, R9, 0x1, -R2 ;  /* 0x0000000109027824 */ /* 0x000fe200078e0a02 */
[----:B------:R-:W-:Y:S01]  /*0700*/  @!UP2 UMOV UR9, 0x400 ;  /* 0x000004000009a882 */ /* 0x000fe20000000000 */
[----:B------:R-:W-:Y:S01]  /*0710*/  VOTEU.ALL UP3, P1 ;  /* 0x00000000003f7886 */ /* 0x000fe20000860000 */
[----:B------:R-:W-:Y:S01]  /*0720*/  VOTEU.ALL UP4, P1 ;  /* 0x00000000003f7886 */ /* 0x000fe20000880000 */
[----:B------:R-:W-:Y:S01]  /*0730*/  VOTEU.ALL UP5, P1 ;  /* 0x00000000003f7886 */ /* 0x000fe200008a0000 */
[----:B------:R-:W-:Y:S01]  /*0740*/  ISETP.NE.AND P3, PT, R2, R21, PT ;  /* 0x000000150200720c */ /* 0x000fe20003f65270 */
[----:B------:R0:W0:Y:S01]  /*0750*/  SHFL.IDX PT, R14, R7, RZ, 0x1f ;  /* 0x00001fff070e7589 */ /* 0x00002200000e0000 */
[----:B------:R-:W-:Y:S01]  /*0760*/  ISETP.EQ.U32.AND P2, PT, R15, 0x1, PT ;  /* 0x000000010f00780c */ /* 0x000fe20003f42070 */
[----:B-1----:R-:W-:Y:S01]  /*0770*/  IMAD.MOV R20, RZ, RZ, -R8 ;  /* 0x000000ffff147224 */ /* 0x002fe200078e0a08 */
[----:B---3--:R-:W-:-:S02]  /*0780*/  @!UP1 ULEA UR8, UR7, UR6, 0x18 ;  /* 0x0000000607089291 */ /* 0x008fc4000f8ec03f */
[----:B------:R-:W-:-:S04]  /*0790*/  @!UP2 UIADD3 UR6, -UR11, 0x100000, URZ ;  /* 0x001000000b06a890 */ /* 0x000fc8000fffe13f */
[----:B------:R-:W-:Y:S02]  /*07a0*/  @!UP2 USHF.L.U32 UR7, UR6, 0xb, URZ ;  /* 0x0000000b0607a899 */ /* 0x000fe4000800063f */
[----:B------:R-:W-:Y:S01]  /*07b0*/  @!UP2 USHF.L.U32 UR6, UR6, 0x1, URZ ;  /* 0x000000010606a899 */ /* 0x000fe2000800063f */
[----:B--2---:R-:W-:Y:S01]  /*07c0*/  IMAD R9, R25, R20, R6 ;  /* 0x0000001419097224 */ /* 0x004fe200078e0206 */
[----:B------:R-:W-:Y:S01]  /*07d0*/  VOTEU.ALL UP1, P0 ;  /* 0x00000000003f7886 */ /* 0x000fe20000020000 */
[----:B------:R-:W-:Y:S01]  /*07e0*/  LOP3.LUT P0, RZ, R3, 0x7, RZ, 0xc0, !PT ;  /* 0x0000000703ff7812 */ /* 0x000fe2000780c0ff */
[----:B----4-:R-:W-:Y:S01]  /*07f0*/  @!UP2 ULEA UR9, UR10, UR9, 0x18 ;  /* 0x000000090a09a291 */ /* 0x010fe2000f8ec03f */
[----:B------:R-:W-:Y:S01]  /*0800*/  @P3 LEA.HI R2, R64, R64, RZ, 0x1 ;  /* 0x0000004040023211 */ /* 0x000fe200078f08ff */
[----:B------:R-:W-:Y:S01]  /*0810*/  VOTEU.ALL UP2, P1 ;  /* 0x00000000003f7886 */ /* 0x000fe20000840000 */
[----:B------:R-:W-:Y:S01]  /*0820*/  ISETP.NE.AND P1, PT, R5, 0x3, PT ;  /* 0x000000030500780c */ /* 0x000fe20003f25270 */
[----:B------:R-:W1:Y:S02]  /*0830*/  FENCE.VIEW.ASYNC.S ;  /* 0x00000000000073c6 */ /* 0x000e640000000000 */
[----:B-1----:R1:W2:Y:S01]  /*0840*/  @!UP0 SYNCS.EXCH.64 URZ, [UR8+0x90], UR4 ;  /* 0x00009004083f85b2 */ /* 0x0022a20008000100 */
[----:B------:R-:W-:-:S02]  /*0850*/  @P3 SHF.R.S32.HI R2, RZ, 0x1, R2 ;  /* 0x00000001ff023819 */ /* 0x000fc40000011402 */
[----:B------:R-:W-:Y:S02]  /*0860*/  ISETP.EQ.OR P1, PT, R5, RZ, !P1 ;  /* 0x000000ff0500720c */ /* 0x000fe40004f22670 */
[----:B------:R-:W-:Y:S02]  /*0870*/  @P3 ISETP.NE.AND P5, PT, R2, R9, PT ;  /* 0x000000090200320c */ /* 0x000fe40003fa5270 */
[----:B------:R-:W-:Y:S02]  /*0880*/  ISETP.LT.U32.AND P0, PT, R64, 0x2, !P0 ;  /* 0x000000024000780c */ /* 0x000fe40004701070 */
[----:B------:R-:W-:Y:S02]  /*0890*/  ISETP.EQ.AND P1, PT, R10, RZ, P1 ;  /* 0x000000ff0a00720c */ /* 0x000fe40000f22270 */
[----:B------:R-:W-:Y:S02]  /*08a0*/  SEL R2, RZ, 0x1, !P0 ;  /* 0x00000001ff027807 */ /* 0x000fe40004000000 */
[----:B------:R-:W-:-:S02]  /*08b0*/  @P3 SEL R65, RZ, 0x1, P5 ;  /* 0x00000001ff413807 */ /* 0x000fc40002800000 */
[----:B------:R-:W-:Y:S01]  /*08c0*/  SEL R16, RZ, 0x1, !P1 ;  /* 0x00000001ff107807 */ /* 0x000fe20004800000 */
[----:B------:R1:W3:Y:S01]  /*08d0*/  @!UP1 SYNCS.EXCH.64 URZ, [UR8+0x98], UR4 ;  /* 0x00009804083f95b2 */ /* 0x0002e20008000100 */
[----:B------:R-:W-:Y:S01]  /*08e0*/  NOP ;  /* 0x0000000000007918 */ /* 0x000fe20000000000 */
[----:B------:R-:W-:Y:S02]  /*08f0*/  LOP3.LUT R65, R65, R2, RZ, 0xc0, !PT ;  /* 0x0000000241417212 */ /* 0x000fe400078ec0ff */
[----:B------:R-:W-:Y:S01]  /*0900*/  SEL R16, R16, 0x2, P6 ;  /* 0x0000000210107807 */ /* 0x000fe20003000000 */
[----:B------:R1:W4:Y:S01]  /*0910*/  @!UP2 SYNCS.EXCH.64 URZ, [UR9+0x70], UR6 ;  /* 0x00007006093fa5b2 */ /* 0x0003220008000100 */
[----:B------:R1:W0:Y:S01]  /*0920*/  @!UP3 SYNCS.EXCH.64 URZ, [UR9+0x78], UR6 ;  /* 0x00007806093fb5b2 */ /* 0x0002220008000100 */
[----:B------:R1:W0:Y:S01]  /*0930*/  @!UP4 SYNCS.EXCH.64 URZ, [UR9+0x80], UR6 ;  /* 0x00008006093fc5b2 */ /* 0x0002220008000100 */
[----:B------:R1:W0:Y:S01]  /*0940*/  @!UP5 SYNCS.EXCH.64 URZ, [UR9+0x88], UR6 ;  /* 0x00008806093fd5b2 */ /* 0x0002220008000100 */
[----:B------:R-:W-:Y:S01]  /*0950*/  NOP ;  /* 0x0000000000007918 */ /* 0x000fe20000000000 */
[----:B-12---:R-:W-:Y:S05]  /*0960*/  @!P2 BRA `(.L_x_3) ;  /* 0x000000000008a947 */ /* 0x006fea0003800000 */
[----:B0--34-:R-:W-:Y:S01]  /*0970*/  UCGABAR_ARV ;  /* 0x00000000000079c7 */ /* 0x019fe20008000000 */
[----:B------:R-:W-:Y:S05]  /*0980*/  BRA `(.L_x_4) ;  /* 0x0000000000047947 */ /* 0x000fea0003800000 */
.L_x_3:
[----:B0--34-:R-:W-:Y:S01]  /*0990*/  NOP ;  /* 0x0000000000007918 */ /* 0x019fe20000000000 */
.L_x_4:
[----:B------:R-:W-:Y:S01]  /*09a0*/  ULDC.64 UR4, c[0x0][0x598] ;  /* 0x0001660000047ab9 */ /* 0x000fe20000000a00 */
[----:B------:R-:W-:Y:S01]  /*09b0*/  ULDC.64 UR46, c[0x0][0x208] ;  /* 0x00008200002e7ab9 */ /* 0x000fe20000000a00 */
[----:B------:R-:W-:-:S04]  /*09c0*/  ISETP.NE.U32.AND P0, PT, RZ, UR4, PT ;  /* 0x00000004ff007c0c */ /* 0x000fc8000bf05070 */
[----:B------:R-:W-:-:S13]  /*09d0*/  ISETP.NE.AND.EX P0, PT, RZ, UR5, PT, P0 ;  /* 0x00000005ff007c0c */ /* 0x000fda000bf05300 */
[----:B------:R-:W-:Y:S05]  /*09e0*/  @!P0 BRA `(.L_x_5) ;  /* 0x00000000001c8947 */ /* 0x000fea0003800000 */
[----:B------:R-:W0:Y:S02]  /*09f0*/  LDC.64 R8, c[0x0][0x598] ;  /* 0x00016600ff087b82 */ /* 0x000e240000000a00 */
[----:B0-----:R-:W2:Y:S02]  /*0a00*/  LDG.E.64 R8, desc[UR46][R8.64] ;  /* 0x0000002e08087981 */ /* 0x001ea4000c1e1b00 */
[----:B--2---:R-:W-:-:S04]  /*0a10*/  ISETP.NE.U32.AND P0, PT, R8, RZ, PT ;  /* 0x000000ff0800720c */ /* 0x004fc80003f05070 */
[----:B------:R-:W-:-:S13]  /*0a20*/  ISETP.NE.AND.EX P0, PT, R9, RZ, PT, P0 ;  /* 0x000000ff0900720c */ /* 0x000fda0003f05300 */
[----:B------:R-:W-:Y:S05]  /*0a30*/  @!P0 BRA `(.L_x_5) ;  /* 0x0000000000088947 */ /* 0x000fea0003800000 */
[----:B------:R0:W5:Y:S01]  /*0a40*/  LD.E R66, desc[UR46][R8.64] ;  /* 0x0000002e08427980 */ /* 0x000162000c101900 */
[----:B------:R-:W-:Y:S05]  /*0a50*/  BRA `(.L_x_6) ;  /* 0x0000000000247947 */ /* 0x000fea0003800000 */
.L_x_5:
[----:B------:R-:W-:Y:S02]  /*0a60*/  ULDC.64 UR4, c[0x0][0x588] ;  /* 0x0001620000047ab9 */ /* 0x000fe40000000a00 */
[----:B------:R-:W-:-:S04]  /*0a70*/  ISETP.NE.U32.AND P0, PT, RZ, UR4, PT ;  /* 0x00000004ff007c0c */ /* 0x000fc8000bf05070 */
[----:B------:R-:W-:-:S13]  /*0a80*/  ISETP.NE.AND.EX P0, PT, RZ, UR5, PT, P0 ;  /* 0x00000005ff007c0c */ /* 0x000fda000bf05300 */
[----:B------:R-:W-:Y:S05]  /*0a90*/  @!P0 BRA `(.L_x_7) ;  /* 0x00000000000c8947 */ /* 0x000fea0003800000 */
[----:B------:R-:W0:Y:S02]  /*0aa0*/  LDC.64 R66, c[0x0][0x588] ;  /* 0x00016200ff427b82 */ /* 0x000e240000000a00 */
[----:B0-----:R1:W5:Y:S01]  /*0ab0*/  LDG.E R66, desc[UR46][R66.64] ;  /* 0x0000002e42427981 */ /* 0x001362000c1e1900 */
[----:B------:R-:W-:Y:S05]  /*0ac0*/  BRA `(.L_x_6) ;  /* 0x0000000000087947 */ /* 0x000fea0003800000 */
.L_x_7:
[----:B------:R-:W-:Y:S02]  /*0ad0*/  ULDC UR4, c[0x0][0x580] ;  /* 0x0001600000047ab9 */ /* 0x000fe40000000800 */
[----:B------:R-:W-:-:S07]  /*0ae0*/  IMAD.U32 R66, RZ, RZ, UR4 ;  /* 0x00000004ff427e24 */ /* 0x000fce000f8e00ff */
.L_x_6:
[----:B------:R-:W-:Y:S02]  /*0af0*/  ULDC.64 UR4, c[0x0][0x5a0] ;  /* 0x0001680000047ab9 */ /* 0x000fe40000000a00 */
[----:B------:R-:W-:-:S04]  /*0b00*/  ISETP.NE.U32.AND P0, PT, RZ, UR4, PT ;  /* 0x00000004ff007c0c */ /* 0x000fc8000bf05070 */
[----:B------:R-:W-:-:S13]  /*0b10*/  ISETP.NE.AND.EX P0, PT, RZ, UR5, PT, P0 ;  /* 0x00000005ff007c0c */ /* 0x000fda000bf05300 */
[----:B------:R-:W-:Y:S05]  /*0b20*/  @!P0 BRA `(.L_x_8) ;  /* 0x00000000001c8947 */ /* 0x000fea0003800000 */
[----:B0-----:R-:W0:Y:S02]  /*0b30*/  LDC.64 R8, c[0x0][0x5a0] ;  /* 0x00016800ff087b82 */ /* 0x001e240000000a00 */
[----:B0-----:R-:W2:Y:S02]  /*0b40*/  LDG.E.64 R8, desc[UR46][R8.64] ;  /* 0x0000002e08087981 */ /* 0x001ea4000c1e1b00 */
[----:B--2---:R-:W-:-:S04]  /*0b50*/  ISETP.NE.U32.AND P0, PT, R8, RZ, PT ;  /* 0x000000ff0800720c */ /* 0x004fc80003f05070 */
[----:B------:R-:W-:-:S13]  /*0b60*/  ISETP.NE.AND.EX P0, PT, R9, RZ, PT, P0 ;  /* 0x000000ff0900720c */ /* 0x000fda0003f05300 */
[----:B------:R-:W-:Y:S05]  /*0b70*/  @!P0 BRA `(.L_x_8) ;  /* 0x0000000000088947 */ /* 0x000fea0003800000 */
[----:B-1----:R0:W5:Y:S01]  /*0b80*/  LD.E R67, desc[UR46][R8.64] ;  /* 0x0000002e08437980 */ /* 0x002162000c101900 */
[----:B------:R-:W-:Y:S05]  /*0b90*/  BRA `(.L_x_9) ;  /* 0x0000000000247947 */ /* 0x000fea0003800000 */
.L_x_8:
[----:B------:R-:W-:Y:S02]  /*0ba0*/  ULDC.64 UR4, c[0x0][0x590] ;  /* 0x0001640000047ab9 */ /* 0x000fe40000000a00 */
[----:B------:R-:W-:-:S04]  /*0bb0*/  ISETP.NE.U32.AND P0, PT, RZ, UR4, PT ;  /* 0x00000004ff007c0c */ /* 0x000fc8000bf05070 */
[----:B------:R-:W-:-:S13]  /*0bc0*/  ISETP.NE.AND.EX P0, PT, RZ, UR5, PT, P0 ;  /* 0x00000005ff007c0c */ /* 0x000fda000bf05300 */
[----:B------:R-:W-:Y:S05]  /*0bd0*/  @!P0 BRA `(.L_x_10) ;  /* 0x00000000000c8947 */ /* 0x000fea0003800000 */
[----:B0-----:R-:W1:Y:S02]  /*0be0*/  LDC.64 R8, c[0x0][0x590] ;  /* 0x00016400ff087b82 */ /* 0x001e640000000a00 */
[----:B-1----:R1:W5:Y:S01]  /*0bf0*/  LDG.E R67, desc[UR46][R8.64] ;  /* 0x0000002e08437981 */ /* 0x002362000c1e1900 */
[----:B------:R-:W-:Y:S05]  /*0c00*/  BRA `(.L_x_9) ;  /* 0x0000000000087947 */ /* 0x000fea0003800000 */
.L_x_10:
[----:B------:R-:W-:Y:S02]  /*0c10*/  ULDC UR4, c[0x0][0x584] ;  /* 0x0001610000047ab9 */ /* 0x000fe40000000800 */
[----:B-1----:R-:W-:-:S07]  /*0c20*/  IMAD.U32 R67, RZ, RZ, UR4 ;  /* 0x00000004ff437e24 */ /* 0x002fce000f8e00ff */
.L_x_9:
[----:B------:R-:W2:Y:S01]  /*0c30*/  LDC R2, c[0x0][0x65c] ;  /* 0x00019700ff027b82 */ /* 0x000ea20000000800 */
[----:B------:R-:W-:Y:S01]  /*0c40*/  ULDC UR6, c[0x0][0x28c] ;  /* 0x0000a30000067ab9 */ /* 0x000fe20000000800 */
[----:B------:R-:W-:Y:S01]  /*0c50*/  ISETP.NE.AND P0, PT, R10, 0x2, PT ;  /* 0x000000020a00780c */ /* 0x000fe20003f05270 */
[----:B------:R-:W-:Y:S01]  /*0c60*/  UIADD3 UR6, UR6, 0x7f, URZ ;  /* 0x0000007f06067890 */ /* 0x000fe2000fffe03f */
[----:B01----:R-:W-:Y:S01]  /*0c70*/  IMAD.U32 R8, RZ, RZ, UR12 ;  /* 0x0000000cff087e24 */ /* 0x003fe2000f8e00ff */
[----:B------:R-:W-:Y:S01]  /*0c80*/  UMOV UR36, URZ ;  /* 0x0000003f00247c82 */ /* 0x000fe20008000000 */
[----:B------:R-:W-:Y:S01]  /*0c90*/  IMAD.MOV.U32 R9, RZ, RZ, RZ ;  /* 0x000000ffff097224 */ /* 0x000fe200078e00ff */
[----:B------:R-:W-:Y:S01]  /*0ca0*/  USHF.R.S32.HI UR7, URZ, 0x1f, UR6 ;  /* 0x0000001f3f077899 */ /* 0x000fe20008011406 */
[----:B------:R-:W-:Y:S01]  /*0cb0*/  UMOV UR37, URZ ;  /* 0x0000003f00257c82 */ /* 0x000fe20008000000 */
[----:B------:R-:W-:Y:S02]  /*0cc0*/  ULDC.64 UR8, c[0x0][0x650] ;  /* 0x0001940000087ab9 */ /* 0x000fe40000000a00 */
[----:B------:R-:W-:-:S04]  /*0cd0*/  ULEA.HI UR7, UR7, UR6, URZ, 0x7 ;  /* 0x0000000607077291 */ /* 0x000fc8000f8f383f */
[----:B------:R-:W-:Y:S01]  /*0ce0*/  USHF.R.S32.HI UR38, URZ, 0x7, UR7 ;  /* 0x000000073f267899 */ /* 0x000fe20008011407 */
[----:B--2---:R-:W-:-:S13]  /*0cf0*/  ISETP.NE.AND P1, PT, R2, 0x1, PT ;  /* 0x000000010200780c */ /* 0x004fda0003f25270 */
[----:B------:R-:W0:Y:S01]  /*0d00*/  @P1 LDC R19, c[0x0][0x10] ;  /* 0x00000400ff131b82 */ /* 0x000e220000000800 */
[----:B------:R-:W-:Y:S02]  /*0d10*/  @P1 IMAD.MOV.U32 R7, RZ, RZ, RZ ;  /* 0x000000ffff071224 */ /* 0x000fe400078e00ff */
[----:B------:R-:W-:-:S05]  /*0d20*/  @P1 IMAD.MOV.U32 R17, RZ, RZ, RZ ;  /* 0x000000ffff111224 */ /* 0x000fca00078e00ff */
[----:B------:R-:W1:Y:S01]  /*0d30*/  @!P1 LDC R11, c[0x0][0xc] ;  /* 0x00000300ff0b9b82 */ /* 0x000e620000000800 */
[----:B------:R-:W-:Y:S01]  /*0d40*/  ULDC UR4, c[0x0][0xc] ;  /* 0x0000030000047ab9 */ /* 0x000fe20000000800 */
[----:B------:R-:W-:Y:S02]  /*0d50*/  ULDC UR5, c[0x0][0x10] ;  /* 0x0000040000057ab9 */ /* 0x000fe40000000800 */
[----:B------:R-:W-:-:S04]  /*0d60*/  UIMAD.WIDE.U32 UR4, UR4, UR5, URZ ;  /* 0x00000005040472a5 */ /* 0x000fc8000f8e003f */
[----:B------:R-:W2:Y:S01]  /*0d70*/  LDC R2, c[0x0][0x14] ;  /* 0x00000500ff027b82 */ /* 0x000ea20000000800 */
[----:B0-----:R-:W-:-:S04]  /*0d80*/  @P1 IMAD.WIDE.U32 R18, R19, UR12, R6 ;  /* 0x0000000c13121c25 */ /* 0x001fc8000f8e0006 */
[----:B------:R-:W-:Y:S02]  /*0d90*/  @P1 IMAD.IADD R17, R19, 0x1, R17 ;  /* 0x0000000113111824 */ /* 0x000fe400078e0211 */
[----:B-1----:R-:W-:-:S04]  /*0da0*/  @!P1 IMAD.WIDE.U32 R8, R6, R11, R8 ;  /* 0x0000000b06089225 */ /* 0x002fc800078e0008 */
[----:B------:R-:W-:Y:S02]  /*0db0*/  @!P1 IMAD.MOV.U32 R18, RZ, RZ, R8 ;  /* 0x000000ffff129224 */ /* 0x000fe400078e0008 */
[----:B------:R-:W-:Y:S02]  /*0dc0*/  @!P1 IMAD.MOV.U32 R17, RZ, RZ, R9 ;  /* 0x000000ffff119224 */ /* 0x000fe400078e0009 */
[----:B--2---:R-:W-:-:S04]  /*0dd0*/  IMAD.WIDE.U32 R12, R2, UR4, RZ ;  /* 0x00000004020c7c25 */ /* 0x004fc8000f8e00ff */
[----:B------:R-:W-:Y:S01]  /*0de0*/  IMAD R23, R2, UR5, RZ ;  /* 0x0000000502177c24 */ /* 0x000fe2000f8e02ff */
[----:B------:R0:W-:Y:S03]  /*0df0*/  STL.64 [R1], R12 ;  /* 0x0000000c01007387 */ /* 0x0001e60000100a00 */
[----:B------:R-:W-:Y:S01]  /*0e00*/  IMAD.IADD R23, R13, 0x1, R23 ;  /* 0x000000010d177824 */ /* 0x000fe200078e0217 */
[----:B------:R-:W-:Y:S06]  /*0e10*/  @P0 BRA `(.L_x_11) ;  /* 0x0000000000200947 */ /* 0x000fec0003800000 */
[----:B------:R-:W-:Y:S01]  /*0e20*/  UISETP.GE.U32.AND UP0, UPT, UR38, 0x6, UPT ;  /* 0x000000062600788c */ /* 0x000fe2000bf06070 */
[----:B------:R-:W-:Y:S01]  /*0e30*/  IADD3 R18, P0, R18, R12, RZ ;  /* 0x0000000c12127210 */ /* 0x000fe20007f1e0ff */
[----:B------:R-:W-:Y:S01]  /*0e40*/  UIMAD.WIDE.U32 UR4, UR38, -0x55555555, URZ ;  /* 0xaaaaaaab260478a5 */ /* 0x000fe2000f8e003f */
[----:B------:R-:W-:-:S03]  /*0e50*/  UMOV UR37, URZ ;  /* 0x0000003f00257c82 */ /* 0x000fc60008000000 */
[----:B------:R-:W-:Y:S01]  /*0e60*/  USHF.R.U32.HI UR4, URZ, 0x2, UR5 ;  /* 0x000000023f047899 */ /* 0x000fe20008011605 */
[----:B------:R-:W-:-:S03]  /*0e70*/  IMAD.X R17, R23, 0x1, R17, P0 ;  /* 0x0000000117117824 */ /* 0x000fc600000e0611 */
[----:B------:R-:W-:Y:S02]  /*0e80*/  UIMAD UR36, UR4, -0x6, UR38 ;  /* 0xfffffffa042478a4 */ /* 0x000fe4000f8e0226 */
[----:B------:R-:W-:-:S12]  /*0e90*/  @UP0 ULOP3.LUT UR37, UR4, 0x1, URZ, 0xc0, !UPT ;  /* 0x0000000104250892 */ /* 0x000fd8000f8ec03f */
.L_x_11:
[----:B------:R-:W-:Y:S01]  /*0ea0*/  ISETP.GE.U32.AND P0, PT, R18, UR8, PT ;  /* 0x0000000812007c0c */ /* 0x000fe2000bf06070 */
[----:B------:R-:W-:Y:S01]  /*0eb0*/  IMAD.MOV.U32 R19, RZ, RZ, -0x1 ;  /* 0xffffffffff137424 */ /* 0x000fe200078e00ff */
[----:B------:R-:W-:Y:S01]  /*0ec0*/  PRMT R8, RZ, 0x7610, R8 ;  /* 0x00007610ff087816 */ /* 0x000fe20000000008 */
[----:B------:R-:W-:Y:S01]  /*0ed0*/  IMAD.MOV.U32 R22, RZ, RZ, -0x1 ;  /* 0xffffffffff167424 */ /* 0x000fe200078e00ff */
[----:B------:R-:W-:Y:S01]  /*0ee0*/  ISETP.GE.U32.AND.EX P0, PT, R17, UR9, PT, P0 ;  /* 0x0000000911007c0c */ /* 0x000fe2000bf06100 */
[----:B------:R-:W-:-:S12]  /*0ef0*/  IMAD.MOV.U32 R2, RZ, RZ, -0x1 ;  /* 0xffffffffff027424 */ /* 0x000fd800078e00ff */
[----:B------:R-:W-:Y:S05]  /*0f00*/  @P0 BRA `(.L_x_12) ;  /* 0x00000004002c0947 */ /* 0x000fea0003800000 */
[----:B------:R-:W1:Y:S01]  /*0f10*/  LDC.64 R26, c[0x0][0x628] ;  /* 0x00018a00ff1a7b82 */ /* 0x000e620000000a00 */
[----:B------:R-:W-:Y:S02]  /*0f20*/  IMAD.MOV.U32 R8, RZ, RZ, R18 ;  /* 0x000000ffff087224 */ /* 0x000fe400078e0012 */
[----:B------:R-:W-:-:S05]  /*0f30*/  IMAD.MOV.U32 R9, RZ, RZ, R17 ;  /* 0x000000ffff097224 */ /* 0x000fca00078e0011 */
[----:B------:R-:W2:Y:S08]  /*0f40*/  LDC R2, c[0x0][0x630] ;  /* 0x00018c00ff027b82 */ /* 0x000eb00000000800 */
[----:B------:R-:W3:Y:S01]  /*0f50*/  LDC.64 R28, c[0x0][0x620] ;  /* 0x00018800ff1c7b82 */ /* 0x000ee20000000a00 */
[----:B-1----:R-:W-:-:S04]  /*0f60*/  ISETP.NE.U32.AND P0, PT, R26, RZ, PT ;  /* 0x000000ff1a00720c */ /* 0x002fc80003f05070 */
[----:B------:R-:W-:-:S13]  /*0f70*/  ISETP.NE.AND.EX P0, PT, R27, RZ, PT, P0 ;  /* 0x000000ff1b00720c */ /* 0x000fda0003f05300 */
[----:B--23--:R-:W-:Y:S05]  /*0f80*/  @!P0 BRA `(.L_x_13) ;  /* 0x0000000000288947 */ /* 0x00cfea0003800000 */
[----:B0-----:R-:W0:Y:S02]  /*0f90*/  LDC R13, c[0x0][0x634] ;  /* 0x00018d00ff0d7b82 */ /* 0x001e240000000800 */
[----:B0-----:R-:W-:-:S05]  /*0fa0*/  IADD3 R13, P0, R18, R13, RZ ;  /* 0x0000000d120d7210 */ /* 0x001fca0007f1e0ff */
[----:B------:R-:W-:-:S04]  /*0fb0*/  IMAD.X R15, RZ, RZ, R17, P0 ;  /* 0x000000ffff0f7224 */ /* 0x000fc800000e0611 */
[----:B------:R-:W-:-:S04]  /*0fc0*/  IMAD.WIDE.U32 R8, R15, R26, RZ ;  /* 0x0000001a0f087225 */ /* 0x000fc800078e00ff */
[----:B------:R-:W-:-:S04]  /*0fd0*/  IMAD.WIDE.U32 R10, P0, R13, R27, R8 ;  /* 0x0000001b0d0a7225 */ /* 0x000fc80007800008 */
[----:B------:R-:W-:-:S04]  /*0fe0*/  IMAD.WIDE.U32 R8, R13, R26, RZ ;  /* 0x0000001a0d087225 */ /* 0x000fc800078e00ff */
[----:B------:R-:W-:Y:S01]  /*0ff0*/  IMAD.X R13, RZ, RZ, RZ, P0 ;  /* 0x000000ffff0d7224 */ /* 0x000fe200000e06ff */
[----:B------:R-:W-:Y:S01]  /*1000*/  IADD3 RZ, P0, R9, R10, RZ ;  /* 0x0000000a09ff7210 */ /* 0x000fe20007f1e0ff */
[----:B------:R-:W-:-:S04]  /*1010*/  IMAD.MOV.U32 R12, RZ, RZ, R11 ;  /* 0x000000ffff0c7224 */ /* 0x000fc800078e000b */
[----:B------:R-:W-:-:S08]  /*1020*/  IMAD.WIDE.U32.X R8, R15, R27, R12, P0 ;  /* 0x0000001b0f087225 */ /* 0x000fd000000e040c */
.L_x_13:
[----:B------:R-:W1:Y:S01]  /*1030*/  LDC.64 R32, c[0x0][0x640] ;  /* 0x00019000ff207b82 */ /* 0x000e620000000a00 */
[-C--:B------:R-:W-:Y:S01]  /*1040*/  SHF.R.U64 R30, R8, R2.reuse, R9 ;  /* 0x00000002081e7219 */ /* 0x080fe20000001209 */
[----:B------:R-:W-:Y:S01]  /*1050*/  IMAD.MOV.U32 R19, RZ, RZ, R17 ;  /* 0x000000ffff137224 */ /* 0x000fe200078e0011 */
[----:B------:R-:W-:Y:S01]  /*1060*/  SHF.R.U32.HI R2, RZ, R2, R9 ;  /* 0x00000002ff027219 */ /* 0x000fe20000011609 */
[----:B------:R-:W-:Y:S01]  /*1070*/  IMAD.MOV.U32 R26, RZ, RZ, 0x1 ;  /* 0x00000001ff1a7424 */ /* 0x000fe200078e00ff */
[----:B------:R-:W-:-:S03]  /*1080*/  IADD3 R11, P0, RZ, -R30, RZ ;  /* 0x8000001eff0b7210 */ /* 0x000fc60007f1e0ff */
[----:B------:R-:W2:Y:S02]  /*1090*/  LDC R10, c[0x0][0x618] ;  /* 0x00018600ff0a7b82 */ /* 0x000ea40000000800 */
[----:B------:R-:W-:-:S04]  /*10a0*/  IMAD.X R9, RZ, RZ, ~R2, P0 ;  /* 0x000000ffff097224 */ /* 0x000fc800000e0e02 */
[-C--:B------:R-:W-:Y:S02]  /*10b0*/  IMAD R2, R9, R28.reuse, RZ ;  /* 0x0000001c09027224 */ /* 0x080fe400078e02ff */
[----:B0-----:R-:W0:Y:S01]  /*10c0*/  LDC R13, c[0x0][0x608] ;  /* 0x00018200ff0d7b82 */ /* 0x001e220000000800 */
[----:B------:R-:W-:-:S04]  /*10d0*/  IMAD.WIDE.U32 R8, R11, R28, R18 ;  /* 0x0000001c0b087225 */ /* 0x000fc800078e0012 */
[----:B------:R-:W-:Y:S02]  /*10e0*/  IMAD R11, R11, R29, R2 ;  /* 0x0000001d0b0b7224 */ /* 0x000fe400078e0202 */
[----:B------:R-:W-:Y:S01]  /*10f0*/  IMAD.MOV.U32 R2, RZ, RZ, -0x1 ;  /* 0xffffffffff027424 */ /* 0x000fe200078e00ff */
[----:B------:R-:W3:Y:S01]  /*1100*/  LDC R31, c[0x0][0x658] ;  /* 0x00019600ff1f7b82 */ /* 0x000ee20000000800 */
[----:B------:R-:W-:Y:S01]  /*1110*/  IMAD.IADD R9, R9, 0x1, R11 ;  /* 0x0000000109097824 */ /* 0x000fe200078e020b */
[----:B-1----:R-:W-:-:S04]  /*1120*/  ISETP.NE.U32.AND P0, PT, R32, RZ, PT ;  /* 0x000000ff2000720c */ /* 0x002fc80003f05070 */
[----:B------:R-:W-:Y:S02]  /*1130*/  ISETP.NE.AND.EX P0, PT, R33, RZ, PT, P0 ;  /* 0x000000ff2100720c */ /* 0x000fe40003f05300 */
[----:B------:R-:W1:Y:S01]  /*1140*/  LDC R29, c[0x0][0x600] ;  /* 0x00018000ff1d7b82 */ /* 0x000e620000000800 */
[-CC-:B--2---:R-:W-:Y:S02]  /*1150*/  SHF.R.U64 R27, R8, R10.reuse, R9.reuse ;  /* 0x0000000a081b7219 */ /* 0x184fe40000001209 */
[----:B------:R-:W-:-:S05]  /*1160*/  SHF.R.U32.HI R8, RZ, R10, R9 ;  /* 0x0000000aff087219 */ /* 0x000fca0000011609 */
[----:B------:R-:W2:Y:S01]  /*1170*/  LDC R22, c[0x0][0x648] ;  /* 0x00019200ff167b82 */ /* 0x000ea20000000800 */
[-CC-:B0-----:R-:W-:Y:S02]  /*1180*/  SHF.R.U64 R34, R27, R13.reuse, R8.reuse ;  /* 0x0000000d1b227219 */ /* 0x181fe40000001208 */
[----:B------:R-:W-:-:S05]  /*1190*/  SHF.R.U32.HI R8, RZ, R13, R8 ;  /* 0x0000000dff087219 */ /* 0x000fca0000011608 */
[----:B------:R-:W0:Y:S01]  /*11a0*/  LDC R24, c[0x0][0x638] ;  /* 0x00018e00ff187b82 */ /* 0x000e220000000800 */
[-CC-:B---3--:R-:W-:Y:S02]  /*11b0*/  SHF.R.U64 R36, R34, R31.reuse, R8.reuse ;  /* 0x0000001f22247219 */ /* 0x188fe40000001208 */
[-C--:B------:R-:W-:Y:S02]  /*11c0*/  SHF.L.U32 R2, R2, R31.reuse, RZ ;  /* 0x0000001f02027219 */ /* 0x080fe400000006ff */
[----:B------:R-:W-:Y:S01]  /*11d0*/  SHF.R.U32.HI R9, RZ, R31, R8 ;  /* 0x0000001fff097219 */ /* 0x000fe20000011608 */
[----:B------:R-:W-:Y:S01]  /*11e0*/  IMAD.MOV.U32 R8, RZ, RZ, R36 ;  /* 0x000000ffff087224 */ /* 0x000fe200078e0024 */
[----:B------:R-:W-:Y:S01]  /*11f0*/  LOP3.LUT R15, RZ, R2, RZ, 0x33, !PT ;  /* 0x00000002ff0f7212 */ /* 0x000fe200078e33ff */
[----:B------:R-:W3:Y:S01]  /*1200*/  LDC R28, c[0x0][0x610] ;  /* 0x00018400ff1c7b82 */ /* 0x000ee20000000800 */
[----:B------:R-:W-:Y:S05]  /*1210*/  @!P0 BRA `(.L_x_14) ;  /* 0x0000000000288947 */ /* 0x000fea0003800000 */
[----:B------:R-:W4:Y:S02]  /*1220*/  LDC R13, c[0x0][0x64c] ;  /* 0x00019300ff0d7b82 */ /* 0x000f240000000800 */
[----:B----4-:R-:W-:-:S05]  /*1230*/  IADD3 R13, P0, R36, R13, RZ ;  /* 0x0000000d240d7210 */ /* 0x010fca0007f1e0ff */
        /* <DEDUP_REMOVED lines=8> */
.L_x_14:
[----:B--2---:R-:W-:Y:S01]  /*12c0*/  SHF.R.U64 R7, R8, R22, R9 ;  /* 0x0000001608077219 */ /* 0x004fe20000001209 */
[----:B-1----:R-:W-:Y:S01]  /*12d0*/  VIADD R8, R29, 0xffffffff ;  /* 0xffffffff1d087836 */ /* 0x002fe20000000000 */
[----:B------:R-:W-:Y:S01]  /*12e0*/  SHF.L.U32 R2, R26, R31, RZ ;  /* 0x0000001f1a027219 */ /* 0x000fe200000006ff */
[----:B------:R-:W-:Y:S01]  /*12f0*/  @P1 IMAD R21, R25, R20, R6 ;  /* 0x0000001419151224 */ /* 0x000fe200078e0206 */
[----:B------:R-:W-:Y:S01]  /*1300*/  LOP3.LUT R15, R34, R15, RZ, 0xc0, !PT ;  /* 0x0000000f220f7212 */ /* 0x000fe200078ec0ff */
[----:B------:R-:W-:Y:S01]  /*1310*/  IMAD.MOV R9, RZ, RZ, -R7 ;  /* 0x000000ffff097224 */ /* 0x000fe200078e0a07 */
[----:B------:R-:W-:-:S03]  /*1320*/  LOP3.LUT R8, R27, R8, RZ, 0xc0, !PT ;  /* 0x000000081b087212 */ /* 0x000fc600078ec0ff */
[----:B------:R-:W-:Y:S02]  /*1330*/  IMAD R6, R2, R7, R15 ;  /* 0x0000000702067224 */ /* 0x000fe400078e020f */
[----:B0-----:R-:W-:Y:S02]  /*1340*/  IMAD R2, R9, R24, R36 ;  /* 0x0000001809027224 */ /* 0x001fe400078e0224 */
[----:B---3--:R-:W-:Y:S02]  /*1350*/  IMAD R19, R6, R28, R21 ;  /* 0x0000001c06137224 */ /* 0x008fe400078e0215 */
[----:B------:R-:W-:Y:S02]  /*1360*/  IMAD R2, R2, R29, R8 ;  /* 0x0000001d02027224 */ /* 0x000fe400078e0208 */
[----:B------:R-:W-:-:S03]  /*1370*/  IMAD.MOV.U32 R6, RZ, RZ, 0x1 ;  /* 0x00000001ff067424 */ /* 0x000fc600078e00ff */
[----:B------:R-:W-:Y:S02]  /*1380*/  SEL R22, R2, R19, !P1 ;  /* 0x0000001302167207 */ /* 0x000fe40004800000 */
[----:B------:R-:W-:Y:S01]  /*1390*/  SEL R19, R19, R2, !P1 ;  /* 0x0000000213137207 */ /* 0x000fe20004800000 */
[----:B------:R-:W-:Y:S01]  /*13a0*/  IMAD.MOV.U32 R2, RZ, RZ, R30 ;  /* 0x000000ffff027224 */ /* 0x000fe200078e001e */
[----:B------:R-:W-:-:S07]  /*13b0*/  PRMT R8, R6, 0x7610, R8 ;  /* 0x0000761006087816 */ /* 0x000fce0000000008 */
.L_x_12:
[----:B------:R-:W-:Y:S05]  /*13c0*/  @!P2 BRA `(.L_x_15) ;  /* 0x00000000000ca947 */ /* 0x000fea0003800000 */
[----:B------:R-:W-:Y:S01]  /*13d0*/  UCGABAR_WAIT ;  /* 0x0000000000007dc7 */ /* 0x000fe20008000000 */
[----:B------:R-:W-:Y:S01]  /*13e0*/  CCTL.IVALL ;  /* 0x00000000ff00798f */ /* 0x000fe20002000000 */
[----:B------:R-:W-:Y:S05]  /*13f0*/  BRA `(.L_x_16) ;  /* 0x0000000000047947 */ /* 0x000fea0003800000 */
.L_x_15:
[----:B------:R-:W-:Y:S06]  /*1400*/  BAR.SYNC.DEFER_BLOCKING 0x0 ;  /* 0x0000000000007b1d */ /* 0x000fec0000010000 */
.L_x_16:
[----:B------:R-:W-:Y:S05]  /*1410*/  @!P4 BRA `(.L_x_17) ;  /* 0x0000005c0048c947 */ /* 0x000fea0003800000 */
[----:B------:R-:W-:-:S13]  /*1420*/  ISETP.GT.U32.AND P0, PT, R35, 0x1, PT ;  /* 0x000000012300780c */ /* 0x000fda0003f04070 */
[----:B------:R-:W-:Y:S05]  /*1430*/  @P0 EXIT ;  /* 0x000000000000094d */ /* 0x000fea0003800000 */
.L_x_18:
[----:B------:R-:W-:-:S08]  /*1440*/  NOP ;  /* 0x0000000000007918 */ /* 0x000fd00000000000 */
[----:B------:R-:W1:Y:S02]  /*1450*/  USETMAXREG.TRY_ALLOC.CTAPOOL UP0, 0xe8 ;  /* 0x000000e8000079c8 */ /* 0x000e640008000600 */
[----:B-1----:R-:W-:-:S13]  /*1460*/  PLOP3.LUT P0, PT, PT, PT, UP0, 0x80, 0x0 ;  /* 0x000000000000781c */ /* 0x002fda0003f0f008 */
[----:B------:R-:W-:Y:S05]  /*1470*/  @!P0 BRA `(.L_x_18) ;  /* 0xfffffffc00f08947 */ /* 0x000fea000383ffff */
[----:B------:R-:W-:-:S13]  /*1480*/  LOP3.LUT P0, RZ, R8, 0xff, RZ, 0xc0, !PT ;  /* 0x000000ff08ff7812 */ /* 0x000fda000780c0ff */
[----:B------:R-:W-:Y:S05]  /*1490*/  @!P0 EXIT ;  /* 0x000000000000894d */ /* 0x000fea0003800000 */
[----:B------:R-:W1:Y:S01]  /*14a0*/  S2UR UR4, SR_CgaCtaId ;  /* 0x00000000000479c3 */ /* 0x000e620000008800 */
[----:B------:R-:W-:Y:S01]  /*14b0*/  VIADD R14, R14, 0xffffffff ;  /* 0xffffffff0e0e7836 */ /* 0x000fe20000000000 */
[CC--:B------:R-:W-:Y:S01]  /*14c0*/  LEA.HI R4, R0.reuse, R3.reuse, RZ, 0x2 ;  /* 0x0000000300047211 */ /* 0x0c0fe200078f10ff */
[----:B------:R-:W-:Y:S01]  /*14d0*/  UMOV UR40, 0x400 ;  /* 0x0000040000287882 */ /* 0x000fe20000000000 */
[----:B------:R-:W-:Y:S01]  /*14e0*/  LEA.HI R0, R0, R3, RZ, 0x5 ;  /* 0x0000000300007211 */ /* 0x000fe200078f28ff */
[----:B------:R-:W-:Y:S01]  /*14f0*/  UISETP.LT.AND UP0, UPT, UR38, 0x1, UPT ;  /* 0x000000012600788c */ /* 0x000fe2000bf01270 */
[----:B------:R-:W-:Y:S01]  /*1500*/  R2UR UR41, R14 ;  /* 0x000000000e2972ca */ /* 0x000fe200000e0000 */
[----:B------:R-:W-:Y:S01]  /*1510*/  ULDC UR6, c[0x0][0x284] ;  /* 0x0000a10000067ab9 */ /* 0x000fe20000000800 */
[--C-:B------:R-:W-:Y:S01]  /*1520*/  SHF.R.S32.HI R68, RZ, 0x2, R4.reuse ;  /* 0x00000002ff447819 */ /* 0x100fe20000011404 */
[----:B------:R-:W-:Y:S01]  /*1530*/  USEL UR43, UR38, 0x1, UP0 ;  /* 0x00000001262b7887 */ /* 0x000fe20008000000 */
[----:B------:R-:W-:Y:S01]  /*1540*/  SHF.R.S32.HI R5, RZ, 0x1f, R4 ;  /* 0x0000001fff057819 */ /* 0x000fe20000011404 */
[----:B------:R-:W-:Y:S01]  /*1550*/  USHF.L.U32 UR39, UR38, 0x1, URZ ;  /* 0x0000000126277899 */ /* 0x000fe2000800063f */
[----:B------:R-:W-:Y:S01]  /*1560*/  LOP3.LUT R70, R4, 0xfffffffc, RZ, 0xc0, !PT ;  /* 0xfffffffc04467812 */ /* 0x000fe200078ec0ff */
[----:B------:R-:W-:Y:S01]  /*1570*/  UIADD3 UR43, -UR43, UR38, URZ ;  /* 0x000000262b2b7290 */ /* 0x000fe2000fffe13f */
[----:B------:R-:W-:-:S02]  /*1580*/  LEA.HI R5, R5, R68, RZ, 0x3 ;  /* 0x0000004405057211 */ /* 0x000fc400078f18ff */
[----:B------:R-:W-:Y:S01]  /*1590*/  ISETP.NE.AND P0, PT, R14, RZ, PT ;  /* 0x000000ff0e00720c */ /* 0x000fe20003f05270 */
[----:B------:R-:W-:Y:S01]  /*15a0*/  IMAD.IADD R70, R3, 0x1, -R70 ;  /* 0x0000000103467824 */ /* 0x000fe200078e0a46 */
[----:B------:R-:W-:Y:S01]  /*15b0*/  LOP3.LUT R5, R5, 0xfffffff8, RZ, 0xc0, !PT ;  /* 0xfffffff805057812 */ /* 0x000fe200078ec0ff */
[----:B------:R-:W-:Y:S01]  /*15c0*/  USHF.L.U32 UR41, UR41, 0x3, URZ ;  /* 0x0000000329297899 */ /* 0x000fe2000800063f */
[----:B------:R-:W-:Y:S02]  /*15d0*/  LOP3.LUT R82, R16, 0x1, RZ, 0xfc, !PT ;  /* 0x0000000110527812 */ /* 0x000fe400078efcff */
[----:B------:R-:W-:Y:S01]  /*15e0*/  SEL R83, RZ, 0x1, P0 ;  /* 0x00000001ff537807 */ /* 0x000fe20000000000 */
[----:B------:R-:W-:Y:S01]  /*15f0*/  IMAD.IADD R68, R68, 0x1, -R5 ;  /* 0x0000000144447824 */ /* 0x000fe200078e0a05 */
[----:B-1----:R-:W-:Y:S01]  /*1600*/  ULEA UR40, UR4, UR40, 0x18 ;  /* 0x0000002804287291 */ /* 0x002fe2000f8ec03f */
[----:B------:R-:W-:Y:S01]  /*1610*/  SHF.R.S32.HI R5, RZ, 0x5, R0 ;  /* 0x00000005ff057819 */ /* 0x000fe20000011400 */
[----:B------:R-:W-:-:S02]  /*1620*/  IMAD.U32 R72, RZ, RZ, UR41 ;  /* 0x00000029ff487e24 */ /* 0x000fc4000f8e00ff */
[----:B------:R-:W-:Y:S01]  /*1630*/  UIADD3 UR42, UR40, 0x70, URZ ;  /* 0x00000070282a7890 */ /* 0x000fe2000fffe03f */
[--C-:B------:R-:W-:Y:S01]  /*1640*/  SHF.R.S32.HI R69, RZ, 0x1f, R68.reuse ;  /* 0x0000001fff457819 */ /* 0x100fe20000011444 */
[----:B------:R-:W-:Y:S01]  /*1650*/  UIADD3 UR4, UR40, 0x18180, URZ ;  /* 0x0001818028047890 */ /* 0x000fe2000fffe03f */
[C-C-:B------:R-:W-:Y:S01]  /*1660*/  IMAD R75, R5.reuse, -0x10, -R68.reuse ;  /* 0xfffffff0054b7824 */ /* 0x140fe200078e0a44 */
[----:B------:R-:W-:Y:S01]  /*1670*/  UIADD3 UR5, UR40, 0x180, URZ ;  /* 0x0000018028057890 */ /* 0x000fe2000fffe03f */
[C---:B------:R-:W-:Y:S01]  /*1680*/  LOP3.LUT R74, R72.reuse, 0x8, RZ, 0xc0, !PT ;  /* 0x00000008484a7812 */ /* 0x040fe200078ec0ff */
[----:B------:R-:W-:Y:S01]  /*1690*/  USHF.R.U32.HI UR4, URZ, 0x4, UR4 ;  /* 0x000000043f047899 */ /* 0x000fe20008011604 */
[----:B------:R-:W-:Y:S01]  /*16a0*/  IMAD.U32 R71, RZ, RZ, UR42 ;  /* 0x0000002aff477e24 */ /* 0x000fe2000f8e00ff */
[----:B------:R-:W-:Y:S01]  /*16b0*/  USHF.R.U32.HI UR5, URZ, 0x4, UR5 ;  /* 0x000000043f057899 */ /* 0x000fe20008011605 */
[----:B------:R-:W-:Y:S01]  /*16c0*/  IMAD.WIDE R68, R5, 0x10, R68 ;  /* 0x0000001005447825 */ /* 0x000fe200078e0244 */
[----:B------:R-:W-:Y:S01]  /*16d0*/  ULOP3.LUT UR4, UR4, 0x3fff, URZ, 0xc0, !UPT ;  /* 0x00003fff04047892 */ /* 0x000fe2000f8ec03f */
[----:B------:R-:W-:Y:S01]  /*16e0*/  LOP3.LUT R72, R72, 0x8, RZ, 0xc, !PT ;  /* 0x0000000848487812 */ /* 0x000fe200078e0cff */
[----:B------:R-:W-:Y:S01]  /*16f0*/  ULOP3.LUT UR5, UR5, 0x3fff, URZ, 0xc0, !UPT ;  /* 0x00003fff05057892 */ /* 0x000fe2000f8ec03f */
[----:B------:R-:W-:Y:S01]  /*1700*/  VIADD R73, R71, UR41 ;  /* 0x0000002947497c36 */ /* 0x000fe20008000000 */
[----:B------:R-:W-:Y:S01]  /*1710*/  LOP3.LUT R74, R74, 0x18, RZ, 0x3c, !PT ;  /* 0x000000184a4a7812 */ /* 0x000fe200078e3cff */
[----:B------:R-:W-:Y:S01]  /*1720*/  VIADD R75, R75, UR6 ;  /* 0x000000064b4b7c36 */ /* 0x000fe20008000000 */
[----:B------:R-:W-:-:S02]  /*1730*/  ULOP3.LUT UR44, UR4, 0x10000, URZ, 0xfc, !UPT ;  /* 0x00010000042c7892 */ /* 0x000fc4000f8efc3f */
[----:B------:R-:W-:-:S12]  /*1740*/  ULOP3.LUT UR45, UR5, 0x10000, URZ, 0xfc, !UPT ;  /* 0x00010000052d7892 */ /* 0x000fd8000f8efc3f */
.L_x_118:
[----:B------:R-:W-:Y:S01]  /*1750*/  SHF.L.U32 R0, R83, 0x1f, RZ ;  /* 0x0000001f53007819 */ /* 0x000fe200000006ff */
[----:B------:R-:W-:Y:S02]  /*1760*/  ULDC UR4, c[0x0][0x28c] ;  /* 0x0000a30000047ab9 */ /* 0x000fe40000000800 */
[----:B------:R-:W-:Y:S01]  /*1770*/  ISETP.LT.AND P1, PT, RZ, UR4, PT ;  /* 0x00000004ff007c0c */ /* 0x000fe2000bf21270 */
[----:B------:R-:W1:Y:S02]  /*1780*/  SYNCS.PHASECHK.TRANS64.TRYWAIT P0, [R71+UR41], R0 ;  /* 0x00000000470075a7 */ /* 0x000e640008000169 */
[----:B-1-34-:R-:W-:Y:S10]  /*1790*/  @!P0 BRA `(.L_x_19) ;  /* 0x0000006800f08947 */ /* 0x01aff40003800000 */
.L_x_142:
[----:B------:R-:W-:Y:S05]  /*17a0*/  @P1 BRA `(.L_x_20) ;  /* 0x0000000000401947 */ /* 0x000fea0003800000 */
[----:B-1----:R-:W-:Y:S01]  /*17b0*/  MOV R0, 0x0 ;  /* 0x0000000000007802 */ /* 0x002fe20000000f00 */
[----:B------:R-:W-:Y:S01]  /*17c0*/  ULDC.64 UR4, c[0x4][0x68] ;  /* 0x01001a0000047ab9 */ /* 0x000fe20000000a00 */
[----:B------:R-:W-:Y:S01]  /*17d0*/  ULDC.64 UR6, c[0x4][0x8] ;  /* 0x0100020000067ab9 */ /* 0x000fe20000000a00 */
[----:B------:R-:W-:Y:S01]  /*17e0*/  IMAD.U32 R4, RZ, RZ, UR4 ;  /* 0x00000004ff047e24 */ /* 0x000fe2000f8e00ff */
[----:B------:R1:W2:Y:S01]  /*17f0*/  LDC.64 R14, c[0x4][R0] ;  /* 0x01000000000e7b82 */ /* 0x0002a20000000a00 */
[----:B------:R-:W-:Y:S01]  /*1800*/  IMAD.U32 R5, RZ, RZ, UR5 ;  /* 0x00000005ff057e24 */ /* 0x000fe2000f8e00ff */
[----:B------:R-:W-:Y:S01]  /*1810*/  ULDC.64 UR4, c[0x4][0x70] ;  /* 0x01001c0000047ab9 */ /* 0x000fe20000000a00 */
[----:B------:R-:W-:Y:S02]  /*1820*/  IMAD.U32 R10, RZ, RZ, UR6 ;  /* 0x00000006ff0a7e24 */ /* 0x000fe4000f8e00ff */
[----:B------:R-:W-:Y:S02]  /*1830*/  IMAD.U32 R6, RZ, RZ, UR4 ;  /* 0x00000004ff067e24 */ /* 0x000fe4000f8e00ff */
[----:B------:R-:W-:-:S02]  /*1840*/  IMAD.U32 R7, RZ, RZ, UR5 ;  /* 0x00000005ff077e24 */ /* 0x000fc4000f8e00ff */
[----:B------:R-:W-:Y:S02]  /*1850*/  IMAD.U32 R11, RZ, RZ, UR7 ;  /* 0x00000007ff0b7e24 */ /* 0x000fe4000f8e00ff */
[----:B------:R-:W-:Y:S02]  /*1860*/  IMAD.MOV.U32 R8, RZ, RZ, 0x1e1 ;  /* 0x000001e1ff087424 */ /* 0x000fe400078e00ff */
[----:B0-----:R-:W-:Y:S02]  /*1870*/  IMAD.MOV.U32 R12, RZ, RZ, 0x1 ;  /* 0x00000001ff0c7424 */ /* 0x001fe400078e00ff */
[----:B-1----:R-:W-:-:S07]  /*1880*/  IMAD.MOV.U32 R13, RZ, RZ, RZ ;  /* 0x000000ffff0d7224 */ /* 0x002fce00078e00ff */
[----:B------:R-:W-:-:S07]  /*1890*/  LEPC R20, `(.L_x_20) ;  /* 0x000000001014794e */ /* 0x000fce0000000000 */
[----:B--2--5:R-:W-:Y:S05]  /*18a0*/  CALL.ABS.NOINC R14 ;  /* 0x000000000e007343 */ /* 0x024fea0003c00000 */
.L_x_20:
[----:B------:R-:W-:-:S13]  /*18b0*/  ISETP.NE.AND P0, PT, R82, 0x3, PT ;  /* 0x000000035200780c */ /* 0x000fda0003f05270 */
[----:B------:R-:W-:Y:S05]  /*18c0*/  @!P0 BRA `(.L_x_21) ;  /* 0x0000000000048947 */ /* 0x000fea0003800000 */
[----:B------:R-:W-:Y:S01]  /*18d0*/  BPT.TRAP 0x1 ;  /* 0x000000040000795c */ /* 0x000fe20000300000 */
.L_x_21:
[----:B------:R-:W-:Y:S02]  /*18e0*/  IMAD.U32 R3, RZ, RZ, UR36 ;  /* 0x00000024ff037e24 */ /* 0x000fe4000f8e00ff */
[----:B-1----:R-:W-:-:S03]  /*18f0*/  IMAD.U32 R0, RZ, RZ, UR37 ;  /* 0x00000025ff007e24 */ /* 0x002fc6000f8e00ff */
[----:B------:R-:W-:Y:S02]  /*1900*/  LEA R3, R3, UR40, 0x3 ;  /* 0x0000002803037c11 */ /* 0x000fe4000f8e18ff */
[----:B------:R-:W-:-:S04]  /*1910*/  SHF.L.U32 R0, R0, 0x1f, RZ ;  /* 0x0000001f00007819 */ /* 0x000fc800000006ff */
[----:B------:R1:W2:Y:S01]  /*1920*/  SYNCS.PHASECHK.TRANS64.TRYWAIT P1, [R3+URZ], R0 ;  /* 0x00000000030075a7 */ /* 0x0002a2000802017f */
[----:B------:R-:W-:Y:S05]  /*1930*/  @!P0 BRA `(.L_x_22) ;  /* 0x0000000000048947 */ /* 0x000fea0003800000 */
[----:B------:R-:W-:Y:S01]  /*1940*/  BPT.TRAP 0x1 ;  /* 0x000000040000795c */ /* 0x000fe20000300000 */
.L_x_22:
[----:B--2---:R-:W-:Y:S05]  /*1950*/  @P1 BRA `(.L_x_23) ;  /* 0x0000000000081947 */ /* 0x004fea0003800000 */
[----:B------:R-:W2:Y:S02]  /*1960*/  SYNCS.PHASECHK.TRANS64.TRYWAIT P1, [R3+URZ], R0 ;  /* 0x00000000030075a7 */ /* 0x000ea4000802017f */
[----:B--2---:R-:W-:Y:S05]  /*1970*/  @!P1 BRA `(.L_x_24) ;  /* 0x00000068008c9947 */ /* 0x004fea0003800000 */
.L_x_23:
[----:B------:R-:W-:Y:S05]  /*1980*/  WARPSYNC.ALL ;  /* 0x0000000000007948 */ /* 0x000fea0003800000 */
[----:B------:R-:W-:Y:S01]  /*1990*/  ULEA UR6, UR36, UR45, 0xa ;  /* 0x0000002d24067291 */ /* 0x000fe2000f8e503f */
[----:B------:R-:W-:Y:S01]  /*19a0*/  WARPGROUP.ARRIVE ;  /* 0x00000000000079c5 */ /* 0x000fe20000000000 */
[----:B------:R-:W-:Y:S01]  /*19b0*/  UIMAD UR4, UR36, 0x500, UR44 ;  /* 0x00000500240478a4 */ /* 0x000fe2000f8e022c */
[----:B-12---:R-:W-:Y:S01]  /*19c0*/  IMAD.U32 R0, RZ, RZ, UR43 ;  /* 0x0000002bff007e24 */ /* 0x006fe2000f8e00ff */
[----:B------:R-:W-:Y:S01]  /*19d0*/  UMOV UR9, 0x40000040 ;  /* 0x4000004000097882 */ /* 0x000fe20000000000 */
[----:B------:R-:W-:Y:S01]  /*19e0*/  UMOV UR11, 0x40000040 ;  /* 0x40000040000b7882 */ /* 0x000fe20000000000 */
[----:B------:R-:W-:Y:S01]  /*19f0*/  UIADD3 UR5, UR4, 0x80, URZ ;  /* 0x0000008004057890 */ /* 0x000fe2000fffe03f */
[----:B------:R-:W-:-:S02]  /*1a00*/  UMOV UR8, UR6 ;  /* 0x0000000600087c82 */ /* 0x000fc40008000000 */
[----:B------:R-:W-:Y:S01]  /*1a10*/  UMOV UR10, UR4 ;  /* 0x00000004000a7c82 */ /* 0x000fe20008000000 */
[----:B------:R-:W-:Y:S01]  /*1a20*/  UIADD3 UR7, UR4, 0x100, URZ ;  /* 0x0000010004077890 */ /* 0x000fe2000fffe03f */
[----:B------:R-:W-:Y:S01]  /*1a30*/  HGMMA.64x16x16.F32.BF16 R56, gdesc[UR8], RZ, !UPT, gsb0 ;  /* 0x00200000083879f0 */ /* 0x000fe2000c0018ff */
[----:B------:R-:W-:Y:S01]  /*1a40*/  UMOV UR11, 0x40000040 ;  /* 0x40000040000b7882 */ /* 0x000fe20000000000 */
[----:B------:R-:W-:Y:S01]  /*1a50*/  UMOV UR10, UR5 ;  /* 0x00000005000a7c82 */ /* 0x000fe20008000000 */
[----:B------:R-:W-:Y:S01]  /*1a60*/  UIADD3 UR12, UR4, 0x180, URZ ;  /* 0x00000180040c7890 */ /* 0x000fe2000fffe03f */
[----:B------:R-:W-:Y:S01]  /*1a70*/  ISETP.GE.AND P1, PT, R0, 0x1, PT ;  /* 0x000000010000780c */ /* 0x000fe20003f26270 */
[----:B------:R-:W-:Y:S01]  /*1a80*/  UIADD3 UR5, UR4, 0x200, URZ ;  /* 0x0000020004057890 */ /* 0x000fe2000fffe03f */
[----:B------:R-:W-:Y:S02]  /*1a90*/  WARPGROUP.DEPBAR.LE gsb0, 0x0 ;  /* 0x00008000000079c5 */ /* 0x000fe40000010000 */
[----:B------:R-:W-:-:S06]  /*1aa0*/  WARPGROUP.ARRIVE ;  /* 0x00000000000079c5 */ /* 0x000fcc0000000000 */
[----:B------:R-:W-:Y:S01]  /*1ab0*/  HGMMA.64x16x16.F32.BF16 R48, gdesc[UR8], RZ, !UPT, gsb0 ;  /* 0x00200000083079f0 */ /* 0x000fe2000c0018ff */
[----:B------:R-:W-:Y:S01]  /*1ac0*/  UMOV UR10, UR7 ;  /* 0x00000007000a7c82 */ /* 0x000fe20008000000 */
[----:B------:R-:W-:Y:S01]  /*1ad0*/  UMOV UR11, 0x40000040 ;  /* 0x40000040000b7882 */ /* 0x000fe20000000000 */
        /* <DEDUP_REMOVED lines=16> */
[----:B------:R-:W-:Y:S02]  /*1be0*/  UIADD3 UR8, UR6, 0x2, URZ ;  /* 0x0000000206087890 */ /* 0x000fe4000fffe03f */
[----:B------:R-:W-:Y:S01]  /*1bf0*/  UIADD3 UR10, UR4, 0x2, URZ ;  /* 0x00000002040a7890 */ /* 0x000fe2000fffe03f */
[----:B------:R-:W-:Y:S01]  /*1c00*/  UMOV UR9, 0x40000040 ;  /* 0x4000004000097882 */ /* 0x000fe20000000000 */
[----:B------:R-:W-:Y:S01]  /*1c10*/  UMOV UR11, 0x40000040 ;  /* 0x40000040000b7882 */ /* 0x000fe20000000000 */
[----:B------:R-:W-:Y:S02]  /*1c20*/  WARPGROUP.DEPBAR.LE gsb0, 0x0 ;  /* 0x00008000000079c5 */ /* 0x000fe40000010000 */
[----:B------:R-:W-:-:S06]  /*1c30*/  WARPGROUP.ARRIVE ;  /* 0x00000000000079c5 */ /* 0x000fcc0000000000 */
[----:B------:R-:W-:Y:S01]  /*1c40*/  HGMMA.64x16x16.F32.BF16 R56, gdesc[UR8], R56, gsb0 ;  /* 0x00200000083879f0 */ /* 0x000fe20008001838 */
[----:B------:R-:W-:Y:S01]  /*1c50*/  UMOV UR10, UR5 ;  /* 0x00000005000a7c82 */ /* 0x000fe20008000000 */
[----:B------:R-:W-:Y:S01]  /*1c60*/  UMOV UR11, 0x40000040 ;  /* 0x40000040000b7882 */ /* 0x000fe20000000000 */
[----:B------:R-:W-:Y:S01]  /*1c70*/  UIADD3 UR5, UR4, 0x202, URZ ;  /* 0x0000020204057890 */ /* 0x000fe2000fffe03f */
        /* <DEDUP_REMOVED lines=179> */
[----:B------:R-:W-:Y:S02]  /*27b0*/  UIADD3 UR6, UR4, 0x386, URZ ;  /* 0x0000038604067890 */ /* 0x000fe4000fffe03f */
        /* <DEDUP_REMOVED lines=23> */
[----:B------:R-:W-:Y:S03]  /*2930*/  HGMMA.64x16x16.F32.BF16 R24, gdesc[UR8], R24, gsb0 ;  /* 0x00200000081879f0 */ /* 0x000fe60008001818 */
[----:B------:R-:W-:Y:S02]  /*2940*/  WARPGROUP.DEPBAR.LE gsb0, 0x0 ;  /* 0x00008000000079c5 */ /* 0x000fe40000010000 */
[----:B------:R-:W-:Y:S05]  /*2950*/  @!P1 BRA `(.L_x_25) ;  /* 0x0000001000849947 */ /* 0x000fea0003800000 */
[----:B------:R-:W-:Y:S01]  /*2960*/  UIADD3 UR8, UR36, 0x1, URZ ;  /* 0x0000000124087890 */ /* 0x000fe2000fffe03f */
[----:B------:R-:W-:Y:S02]  /*2970*/  IMAD.U32 R0, RZ, RZ, UR43 ;  /* 0x0000002bff007e24 */ /* 0x000fe4000f8e00ff */
[----:B------:R-:W-:Y:S01]  /*2980*/  IMAD.U32 R3, RZ, RZ, UR36 ;  /* 0x00000024ff037e24 */ /* 0x000fe2000f8e00ff */
[----:B------:R-:W-:-:S04]  /*2990*/  UISETP.NE.AND UP0, UPT, UR8, 0x6, UPT ;  /* 0x000000060800788c */ /* 0x000fc8000bf05270 */
[----:B------:R-:W-:Y:S02]  /*29a0*/  USEL UR4, URZ, 0x1, UP0 ;  /* 0x000000013f047887 */ /* 0x000fe40008000000 */
[----:B------:R-:W-:Y:S02]  /*29b0*/  USEL UR8, UR8, URZ, UP0 ;  /* 0x0000003f08087287 */ /* 0x000fe40008000000 */
[----:B------:R-:W-:-:S06]  /*29c0*/  ULOP3.LUT UR4, UR37, UR4, URZ, 0x3c, !UPT ;  /* 0x0000000425047292 */ /* 0x000fcc000f8e3c3f */
[----:B------:R-:W-:-:S07]  /*29d0*/  IMAD.U32 R6, RZ, RZ, UR4 ;  /* 0x00000004ff067e24 */ /* 0x000fce000f8e00ff */
.L_x_32:
[----:B------:R-:W-:Y:S05]  /*29e0*/  @!P0 BRA `(.L_x_26) ;  /* 0x0000000000048947 */ /* 0x000fea0003800000 */
[----:B------:R-:W-:Y:S01]  /*29f0*/  BPT.TRAP 0x1 ;  /* 0x000000040000795c */ /* 0x000fe20000300000 */
.L_x_26:
[----:B------:R-:W-:Y:S01]  /*2a00*/  ULEA UR4, UR8, UR40, 0x3 ;  /* 0x0000002808047291 */ /* 0x000fe2000f8e183f */
[----:B------:R-:W-:-:S08]  /*2a10*/  SHF.L.U32 R4, R6, 0x1f, RZ ;  /* 0x0000001f06047819 */ /* 0x000fd000000006ff */
[----:B------:R1:W2:Y:S01]  /*2a20*/  SYNCS.PHASECHK.TRANS64.TRYWAIT P1, [UR4], R4 ;  /* 0x00000004ff0075a7 */ /* 0x0002a20008020144 */
[----:B------:R-:W-:Y:S05]  /*2a30*/  @!P0 BRA `(.L_x_27) ;  /* 0x0000000000048947 */ /* 0x000fea0003800000 */
[----:B------:R-:W-:Y:S01]  /*2a40*/  BPT.TRAP 0x1 ;  /* 0x000000040000795c */ /* 0x000fe20000300000 */
.L_x_27:
[----:B--2---:R-:W-:Y:S05]  /*2a50*/  @P1 BRA `(.L_x_28) ;  /* 0x0000000000081947 */ /* 0x004fea0003800000 */
[----:B------:R-:W2:Y:S02]  /*2a60*/  SYNCS.PHASECHK.TRANS64.TRYWAIT P1, [UR4], R4 ;  /* 0x00000004ff0075a7 */ /* 0x000ea40008020144 */
[----:B--2---:R-:W-:Y:S05]  /*2a70*/  @!P1 BRA `(.L_x_29) ;  /* 0x0000005800609947 */ /* 0x004fea0003800000 */
.L_x_28:
[----:B------:R-:W-:Y:S01]  /*2a80*/  ULEA UR10, UR8, UR45, 0xa ;  /* 0x0000002d080a7291 */ /* 0x000fe2000f8e503f */
[----:B------:R-:W-:Y:S01]  /*2a90*/  WARPGROUP.ARRIVE ;  /* 0x00000000000079c5 */ /* 0x000fe20000000000 */
[----:B------:R-:W-:Y:S01]  /*2aa0*/  UIMAD UR9, UR8, 0x500, UR44 ;  /* 0x00000500080978a4 */ /* 0x000fe2000f8e022c */
[----:B------:R-:W-:Y:S01]  /*2ab0*/  UMOV UR5, 0x40000040 ;  /* 0x4000004000057882 */ /* 0x000fe20000000000 */
[----:B------:R-:W-:Y:S02]  /*2ac0*/  UMOV UR7, 0x40000040 ;  /* 0x4000004000077882 */ /* 0x000fe40000000000 */
[----:B------:R-:W-:Y:S01]  /*2ad0*/  UIADD3 UR11, UR9, 0x80, URZ ;  /* 0x00000080090b7890 */ /* 0x000fe2000fffe03f */
[----:B------:R-:W-:Y:S02]  /*2ae0*/  UMOV UR4, UR10 ;  /* 0x0000000a00047c82 */ /* 0x000fe40008000000 */
[----:B------:R-:W-:Y:S01]  /*2af0*/  UMOV UR6, UR9 ;  /* 0x0000000900067c82 */ /* 0x000fe20008000000 */
[----:B------:R-:W-:Y:S01]  /*2b00*/  UIADD3 UR12, UR9, 0x100, URZ ;  /* 0x00000100090c7890 */ /* 0x000fe2000fffe03f */
[----:B------:R-:W-:Y:S01]  /*2b10*/  HGMMA.64x16x16.F32.BF16 R56, gdesc[UR4], R56, gsb0 ;  /* 0x00200000043879f0 */ /* 0x000fe20008001838 */
[----:B------:R-:W-:Y:S01]  /*2b20*/  UMOV UR7, 0x40000040 ;  /* 0x4000004000077882 */ /* 0x000fe20000000000 */
[----:B------:R-:W-:Y:S01]  /*2b30*/  UMOV UR6, UR11 ;  /* 0x0000000b00067c82 */ /* 0x000fe20008000000 */
[----:B------:R-:W-:-:S02]  /*2b40*/  UIADD3 UR13, UR9, 0x180, URZ ;  /* 0x00000180090d7890 */ /* 0x000fc4000fffe03f */
        /* <DEDUP_REMOVED lines=238> */
[----:B------:R-:W-:Y:S01]  /*3a30*/  BPT.TRAP 0x1 ;  /* 0x000000040000795c */ /* 0x000fe20000300000 */
.L_x_30:
[----:B------:R-:W-:-:S13]  /*3a40*/  ISETP.NE.AND P1, PT, R65, RZ, PT ;  /* 0x000000ff4100720c */ /* 0x000fda0003f25270 */
[----:B-12---:R-:W-:-:S05]  /*3a50*/  @P1 LEA R4, R3, UR40, 0x3 ;  /* 0x0000002803041c11 */ /* 0x006fca000f8e18ff */
[----:B------:R-:W-:-:S05]  /*3a60*/  @P1 VIADD R5, R4, 0x30 ;  /* 0x0000003004051836 */ /* 0x000fca0000000000 */
[----:B------:R-:W-:-:S04]  /*3a70*/  @P1 PRMT R5, R64, 0x654, R5 ;  /* 0x0000065440051816 */ /* 0x000fc80000000005 */
[----:B------:R1:W-:Y:S01]  /*3a80*/  @P1 SYNCS.ARRIVE.TRANS64.RED.A1T0 RZ, [R5+URZ], RZ ;  /* 0x000000ff05ff19a7 */ /* 0x0003e2000810043f */
[----:B------:R-:W-:-:S13]  /*3a90*/  ISETP.GT.U32.AND P1, PT, R16, 0x1, PT ;  /* 0x000000011000780c */ /* 0x000fda0003f24070 */
[----:B-1----:R-:W-:Y:S05]  /*3aa0*/  @P1 BRA `(.L_x_31) ;  /* 0x0000000000041947 */ /* 0x002fea0003800000 */
[----:B------:R-:W-:Y:S01]  /*3ab0*/  BPT.TRAP 0x1 ;  /* 0x000000040000795c */ /* 0x000fe20000300000 */
.L_x_31:
[----:B------:R-:W-:Y:S01]  /*3ac0*/  UIADD3 UR8, UR8, 0x1, URZ ;  /* 0x0000000108087890 */ /* 0x000fe2000fffe03f */
[C---:B------:R-:W-:Y:S01]  /*3ad0*/  ISETP.GT.AND P2, PT, R0.reuse, 0x1, PT ;  /* 0x000000010000780c */ /* 0x040fe20003f44270 */
[----:B------:R-:W-:Y:S02]  /*3ae0*/  VIADD R3, R3, 0x1 ;  /* 0x0000000103037836 */ /* 0x000fe40000000000 */
[----:B------:R-:W-:Y:S01]  /*3af0*/  UISETP.NE.AND UP0, UPT, UR8, 0x6, UPT ;  /* 0x000000060800788c */ /* 0x000fe2000bf05270 */
[----:B------:R-:W-:Y:S02]  /*3b00*/  VIADD R0, R0, 0xffffffff ;  /* 0xffffffff00007836 */ /* 0x000fe40000000000 */
[C---:B------:R-:W-:Y:S01]  /*3b10*/  ISETP.NE.AND P1, PT, R3.reuse, 0x6, PT ;  /* 0x000000060300780c */ /* 0x040fe20003f25270 */
[----:B------:R-:W-:Y:S02]  /*3b20*/  USEL UR4, URZ, 0x1, UP0 ;  /* 0x000000013f047887 */ /* 0x000fe40008000000 */
[----:B------:R-:W-:Y:S01]  /*3b30*/  USEL UR8, UR8, URZ, UP0 ;  /* 0x0000003f08087287 */ /* 0x000fe20008000000 */
[----:B------:R-:W-:-:S03]  /*3b40*/  SEL R3, R3, RZ, P1 ;  /* 0x000000ff03037207 */ /* 0x000fc60000800000 */
[----:B------:R-:W-:Y:S01]  /*3b50*/  LOP3.LUT R6, R6, UR4, RZ, 0x3c, !PT ;  /* 0x0000000406067c12 */ /* 0x000fe2000f8e3cff */
[----:B------:R-:W-:Y:S07]  /*3b60*/  @P2 BRA `(.L_x_32) ;  /* 0xffffffec009c2947 */ /* 0x000fee000383ffff */
.L_x_25:
[----:B------:R-:W1:Y:S01]  /*3b70*/  LDC R0, c[0x0][0x28c] ;  /* 0x0000a300ff007b82 */ /* 0x000e620000000800 */
[----:B------:R2:W-:Y:S01]  /*3b80*/  SYNCS.ARRIVE.TRANS64.A1T0 RZ, [R72+UR42], RZ ;  /* 0x000000ff48ff79a7 */ /* 0x0005e2000810002a */
[----:B-1----:R-:W-:-:S13]  /*3b90*/  ISETP.GE.AND P1, PT, R0, 0x1, PT ;  /* 0x000000010000780c */ /* 0x002fda0003f26270 */
[----:B--2---:R-:W-:Y:S05]  /*3ba0*/  @!P1 BRA `(.L_x_33) ;  /* 0x0000000000449947 */ /* 0x004fea0003800000 */
[----:B------:R-:W-:Y:S05]  /*3bb0*/  @!P0 BRA `(.L_x_34) ;  /* 0x0000000000048947 */ /* 0x000fea0003800000 */
[----:B------:R-:W-:Y:S01]  /*3bc0*/  BPT.TRAP 0x1 ;  /* 0x000000040000795c */ /* 0x000fe20000300000 */
.L_x_34:
[----:B------:R-:W-:-:S13]  /*3bd0*/  ISETP.NE.AND P0, PT, R65, RZ, PT ;  /* 0x000000ff4100720c */ /* 0x000fda0003f05270 */
[----:B------:R-:W-:-:S05]  /*3be0*/  VOTEU.ANY UP0, P0 ;  /* 0x00000000003f7886 */ /* 0x000fca0000000100 */
[----:B------:R-:W-:-:S06]  /*3bf0*/  @UP0 UIADD3 UR4, UR43, UR36, URZ ;  /* 0x000000242b040290 */ /* 0x000fcc000fffe03f */
[----:B------:R-:W-:Y:S02]  /*3c00*/  IMAD.U32 R4, RZ, RZ, UR4 ;  /* 0x00000004ff047e24 */ /* 0x000fe4000f8e00ff */
[----:B------:R-:W-:Y:S02]  /*3c10*/  IMAD.U32 R3, RZ, RZ, UR4 ;  /* 0x00000004ff037e24 */ /* 0x000fe4000f8e00ff */
[----:B------:R-:W-:-:S05]  /*3c20*/  @P0 IMAD.WIDE.U32 R4, R4, -0x55555555, RZ ;  /* 0xaaaaaaab04040825 */ /* 0x000fca00078e00ff */
[----:B------:R-:W-:-:S05]  /*3c30*/  @P0 SHF.R.U32.HI R0, RZ, 0x2, R5 ;  /* 0x00000002ff000819 */ /* 0x000fca0000011605 */
[----:B------:R-:W-:-:S05]  /*3c40*/  @P0 IMAD R0, R0, -0x6, R3 ;  /* 0xfffffffa00000824 */ /* 0x000fca00078e0203 */
[----:B------:R-:W-:-:S05]  /*3c50*/  @P0 LEA R0, R0, UR40, 0x3 ;  /* 0x0000002800000c11 */ /* 0x000fca000f8e18ff */
[----:B------:R-:W-:-:S05]  /*3c60*/  @P0 VIADD R3, R0, 0x30 ;  /* 0x0000003000030836 */ /* 0x000fca0000000000 */
[----:B------:R-:W-:-:S04]  /*3c70*/  @P0 PRMT R3, R64, 0x654, R3 ;  /* 0x0000065440030816 */ /* 0x000fc80000000003 */
[----:B------:R1:W-:Y:S01]  /*3c80*/  @P0 SYNCS.ARRIVE.TRANS64.RED.A1T0 RZ, [R3+URZ], RZ ;  /* 0x000000ff03ff09a7 */ /* 0x0003e2000810043f */
[----:B------:R-:W-:-:S13]  /*3c90*/  ISETP.GT.U32.AND P0, PT, R16, 0x1, PT ;  /* 0x000000011000780c */ /* 0x000fda0003f04070 */
[----:B-1----:R-:W-:Y:S05]  /*3ca0*/  @P0 BRA `(.L_x_33) ;  /* 0x0000000000040947 */ /* 0x002fea0003800000 */
[----:B------:R-:W-:Y:S01]  /*3cb0*/  BPT.TRAP 0x1 ;  /* 0x000000040000795c */ /* 0x000fe20000300000 */
.L_x_33:
[----:B------:R-:W-:Y:S01]  /*3cc0*/  SHF.L.U32 R0, R83, 0x1f, RZ ;  /* 0x0000001f53007819 */ /* 0x000fe200000006ff */
[----:B------:R-:W-:Y:S01]  /*3cd0*/  UIADD3 UR36, UR39, UR36, URZ ;  /* 0x0000002427247290 */ /* 0x000fe2000fffe03f */
[----:B------:R-:W1:Y:S01]  /*3ce0*/  LDC R7, c[0x0][0x288] ;  /* 0x0000a200ff077b82 */ /* 0x000e620000000800 */
[----:B------:R-:W-:Y:S01]  /*3cf0*/  UISETP.GE.U32.AND UP1, UPT, UR39, 0x6, UPT ;  /* 0x000000062700788c */ /* 0x000fe2000bf26070 */
[----:B------:R-:W-:Y:S01]  /*3d00*/  IMAD.SHL.U32 R8, R70, 0x2, RZ ;  /* 0x0000000246087824 */ /* 0x000fe200078e00ff */
[----:B------:R-:W-:Y:S02]  /*3d10*/  UISETP.GT.U32.AND UP0, UPT, UR36, 0x5, UPT ;  /* 0x000000052400788c */ /* 0x000fe4000bf04070 */
[----:B------:R-:W-:Y:S02]  /*3d20*/  UIMAD.WIDE.U32 UR4, UR36, -0x55555555, URZ ;  /* 0xaaaaaaab240478a5 */ /* 0x000fe4000f8e003f */
[----:B------:R-:W-:Y:S01]  /*3d30*/  UISETP.LT.U32.AND UP0, UPT, UR39, 0x6, UP0 ;  /* 0x000000062700788c */ /* 0x000fe20008701070 */
[----:B------:R-:W2:Y:S01]  /*3d40*/  SYNCS.PHASECHK.TRANS64.TRYWAIT P0, [R71+UR41+0x10], R0 ;  /* 0x00001000470075a7 */ /* 0x000ea20008000169 */
[----:B------:R-:W-:Y:S01]  /*3d50*/  USHF.R.U32.HI UR4, URZ, 0x2, UR5 ;  /* 0x000000023f047899 */ /* 0x000fe20008011605 */
[----:B------:R-:W-:Y:S01]  /*3d60*/  SHF.R.S32.HI R9, RZ, 0x1f, R8 ;  /* 0x0000001fff097819 */ /* 0x000fe20000011408 */
[----:B------:R-:W-:-:S02]  /*3d70*/  USEL UR6, URZ, 0x1, !UP0 ;  /* 0x000000013f067887 */ /* 0x000fc4000c000000 */
[----:B------:R-:W-:Y:S02]  /*3d80*/  UIMAD UR36, UR4, -0x6, UR36 ;  /* 0xfffffffa042478a4 */ /* 0x000fe4000f8e0224 */
[----:B------:R-:W-:-:S04]  /*3d90*/  ULOP3.LUT UR37, UR37, UR6, URZ, 0x3c, !UPT ;  /* 0x0000000625257292 */ /* 0x000fc8000f8e3c3f */
[----:B------:R-:W-:Y:S01]  /*3da0*/  @UP1 ULOP3.LUT UR37, UR37, 0x1, UR4, 0x78, !UPT ;  /* 0x0000000125251892 */ /* 0x000fe2000f8e7804 */
[----:B-12---:R-:W-:Y:S11]  /*3db0*/  @!P0 BRA `(.L_x_35) ;  /* 0x0000004400a88947 */ /* 0x006ff60003800000 */
.L_x_143:
[----:B-1----:R-:W-:Y:S01]  /*3dc0*/  IMAD.SHL.U32 R0, R19, 0x40, RZ ;  /* 0x0000004013007824 */ /* 0x002fe200078e00ff */
[----:B------:R-:W-:Y:S01]  /*3dd0*/  ULDC UR6, c[0x0][0x284] ;  /* 0x0000a10000067ab9 */ /* 0x000fe20000000800 */
[----:B------:R-:W-:Y:S01]  /*3de0*/  IMAD R20, R22, 0x50, RZ ;  /* 0x0000005016147824 */ /* 0x000fe200078e02ff */
[----:B0-----:R-:W-:Y:S01]  /*3df0*/  SHF.R.S32.HI R13, RZ, 0x1f, R2 ;  /* 0x0000001fff0d7819 */ /* 0x001fe20000011402 */
[----:B------:R-:W-:Y:S01]  /*3e00*/  ULDC.64 UR4, c[0x0][0x5d0] ;  /* 0x0001740000047ab9 */ /* 0x000fe20000000a00 */
[----:B------:R-:W-:Y:S01]  /*3e10*/  ISETP.GE.AND P0, PT, R0, UR6, PT ;  /* 0x0000000600007c0c */ /* 0x000fe2000bf06270 */
[----:B------:R-:W-:Y:S01]  /*3e20*/  IMAD.WIDE.U32 R4, R2, UR4, R8 ;  /* 0x0000000402047c25 */ /* 0x000fe2000f8e0008 */
[----:B------:R-:W-:Y:S02]  /*3e30*/  SHF.R.S32.HI R21, RZ, 0x1f, R20 ;  /* 0x0000001fff157819 */ /* 0x000fe40000011414 */
[C---:B------:R-:W-:Y:S01]  /*3e40*/  ISETP.GE.OR P0, PT, R20.reuse, R7, P0 ;  /* 0x000000071400720c */ /* 0x040fe20000706670 */
[----:B------:R-:W-:Y:S01]  /*3e50*/  IMAD R3, R13, UR4, RZ ;  /* 0x000000040d037c24 */ /* 0x000fe2000f8e02ff */
[----:B------:R-:W-:-:S03]  /*3e60*/  IADD3 R4, P1, R20, R4, RZ ;  /* 0x0000000414047210 */ /* 0x000fc60007f3e0ff */
[----:B------:R-:W-:-:S05]  /*3e70*/  IMAD R3, R2, UR5, R3 ;  /* 0x0000000502037c24 */ /* 0x000fca000f8e0203 */
[----:B------:R-:W-:-:S03]  /*3e80*/  IADD3.X R5, R21, R5, R3, P1, !PT ;  /* 0x0000000515057210 */ /* 0x000fc60000ffe403 */
[----:B------:R-:W-:Y:S05]  /*3e90*/  @P0 BRA `(.L_x_36) ;  /* 0x0000002800f80947 */ /* 0x000fea0003800000 */
[----:B------:R-:W0:Y:S01]  /*3ea0*/  LDC.64 R10, c[0x0][0x5c8] ;  /* 0x00017200ff0a7b82 */ /* 0x000e220000000a00 */
[----:B-----5:R-:W-:Y:S01]  /*3eb0*/  FSETP.NEU.AND P0, PT, R67, RZ, PT ;  /* 0x000000ff4300720b */ /* 0x020fe20003f0d000 */
[----:B------:R-:W-:Y:S01]  /*3ec0*/  IMAD R3, R70, -0x2, R7 ;  /* 0xfffffffe46037824 */ /* 0x000fe200078e0207 */
[----:B------:R-:W-:Y:S01]  /*3ed0*/  BSSY B0, `(.L_x_36) ;  /* 0x00002ba000007945 */ /* 0x000fe20003800000 */
[----:B------:R-:W-:-:S04]  /*3ee0*/  IMAD.WIDE R78, R19, 0x40, R68 ;  /* 0x00000040134e7825 */ /* 0x000fc800078e0244 */
[----:B------:R-:W-:Y:S02]  /*3ef0*/  IMAD.IADD R3, R3, 0x1, -R20 ;  /* 0x0000000103037824 */ /* 0x000fe400078e0a14 */
[----:B------:R-:W-:-:S03]  /*3f00*/  IMAD.IADD R0, R75, 0x1, -R0 ;  /* 0x000000014b007824 */ /* 0x000fc600078e0a00 */
[----:B------:R-:W-:-:S04]  /*3f10*/  ISETP.GT.AND P1, PT, R3, RZ, PT ;  /* 0x000000ff0300720c */ /* 0x000fc80003f24270 */
[----:B------:R-:W-:Y:S01]  /*3f20*/  ISETP.GT.AND P2, PT, R0, RZ, P1 ;  /* 0x000000ff0000720c */ /* 0x000fe20000f44270 */
[-C--:B0-----:R-:W-:Y:S02]  /*3f30*/  IMAD R6, R79, R10.reuse, RZ ;  /* 0x0000000a4f067224 */ /* 0x081fe400078e02ff */
[----:B------:R-:W-:-:S04]  /*3f40*/  IMAD.WIDE.U32 R80, R78, R10, R4 ;  /* 0x0000000a4e507225 */ /* 0x000fc800078e0004 */
[----:B------:R-:W-:-:S04]  /*3f50*/  IMAD R5, R78, R11, R6 ;  /* 0x0000000b4e057224 */ /* 0x000fc800078e0206 */
[----:B------:R-:W-:Y:S01]  /*3f60*/  IMAD.IADD R7, R81, 0x1, R5 ;  /* 0x0000000151077824 */ /* 0x000fe200078e0205 */
[----:B------:R-:W-:Y:S06]  /*3f70*/  @!P0 BRA `(.L_x_37) ;  /* 0x0000001c00348947 */ /* 0x000fec0003800000 */
[----:B------:R-:W0:Y:S01]  /*3f80*/  LDC.64 R84, c[0x0][0x5b8] ;  /* 0x00016e00ff547b82 */ /* 0x000e220000000a00 */
[----:B------:R-:W-:-:S07]  /*3f90*/  ULDC.64 UR4, c[0x0][0x5c0] ;  /* 0x0001700000047ab9 */ /* 0x000fce0000000a00 */
[----:B------:R-:W1:Y:S08]  /*3fa0*/  LDC.64 R86, c[0x0][0x5b0] ;  /* 0x00016c00ff567b82 */ /* 0x000e700000000a00 */
[----:B------:R-:W2:Y:S01]  /*3fb0*/  LDC.64 R88, c[0x0][0x5a8] ;  /* 0x00016a00ff587b82 */ /* 0x000ea20000000a00 */
[-C--:B0-----:R-:W-:Y:S02]  /*3fc0*/  IMAD R6, R13, R84.reuse, RZ ;  /* 0x000000540d067224 */ /* 0x081fe400078e02ff */
[----:B------:R-:W-:-:S04]  /*3fd0*/  IMAD.WIDE.U32 R4, R2, R84, R8 ;  /* 0x0000005402047225 */ /* 0x000fc800078e0008 */
[----:B------:R-:W-:Y:S01]  /*3fe0*/  IMAD R81, R2, R85, R6 ;  /* 0x0000005502517224 */ /* 0x000fe200078e0206 */
[----:B------:R-:W-:Y:S01]  /*3ff0*/  IADD3 R12, P0, R20, R4, RZ ;  /* 0x00000004140c7210 */ /* 0x000fe20007f1e0ff */
[----:B-1----:R-:W-:-:S03]  /*4000*/  IMAD R4, R79, R86, RZ ;  /* 0x000000564f047224 */ /* 0x002fc600078e02ff */
[----:B------:R-:W-:Y:S01]  /*4010*/  IADD3.X R13, R21, R5, R81, P0, !PT ;  /* 0x00000005150d7210 */ /* 0x000fe200007fe451 */
[C---:B------:R-:W-:Y:S02]  /*4020*/  IMAD R85, R78.reuse, R87, R4 ;  /* 0x000000574e557224 */ /* 0x040fe400078e0204 */
[----:B------:R-:W-:-:S04]  /*4030*/  IMAD.WIDE.U32 R4, R78, R86, R12 ;  /* 0x000000564e047225 */ /* 0x000fc800078e000c */
[----:B------:R-:W-:Y:S01]  /*4040*/  IMAD.IADD R5, R5, 0x1, R85 ;  /* 0x0000000105057824 */ /* 0x000fe200078e0255 */
[----:B--2---:R-:W-:-:S04]  /*4050*/  LEA R14, P0, R4, R88, 0x1 ;  /* 0x00000058040e7211 */ /* 0x004fc800078008ff */
[----:B------:R-:W-:-:S05]  /*4060*/  LEA.HI.X R15, R4, R89, R5, 0x1, P0 ;  /* 0x00000059040f7211 */ /* 0x000fca00000f0c05 */
[----:B------:R-:W2:Y:S01]  /*4070*/  @P2 LDG.E.LTC128B.U16 R19, desc[UR46][R14.64] ;  /* 0x0000002e0e132981 */ /* 0x000ea2000c1e1520 */
[----:B------:R-:W-:Y:S01]  /*4080*/  IMAD.WIDE.U32 R4, R78, R86, R20 ;  /* 0x000000564e047225 */ /* 0x000fe200078e0014 */
[----:B------:R-:W-:Y:S02]  /*4090*/  BSSY B1, `(.L_x_38) ;  /* 0x0000015000017945 */ /* 0x000fe40003800000 */
[----:B------:R-:W-:-:S04]  /*40a0*/  IADD3 R76, P0, R8, R4, RZ ;  /* 0x00000004084c7210 */ /* 0x000fc80007f1e0ff */
[----:B------:R-:W-:Y:S02]  /*40b0*/  IADD3.X R77, R9, R85, R5, P0, !PT ;  /* 0x00000055094d7210 */ /* 0x000fe400007fe405 */
[----:B------:R-:W-:Y:S01]  /*40c0*/  LEA R6, P0, R80, UR4, 0x1 ;  /* 0x0000000450067c11 */ /* 0x000fe2000f8008ff */
[----:B------:R-:W-:-:S03]  /*40d0*/  IMAD.WIDE.U32 R76, R2, R84, R76 ;  /* 0x00000054024c7225 */ /* 0x000fc600078e004c */
[----:B------:R-:W-:Y:S02]  /*40e0*/  LEA.HI.X R7, R80, UR5, R7, 0x1, P0 ;  /* 0x0000000550077c11 */ /* 0x000fe400080f0c07 */
[----:B------:R-:W-:-:S04]  /*40f0*/  ISETP.GT.AND P0, PT, R3, 0x1, PT ;  /* 0x000000010300780c */ /* 0x000fc80003f04270 */
[----:B------:R-:W-:Y:S01]  /*4100*/  ISETP.GT.AND P3, PT, R0, RZ, P0 ;  /* 0x000000ff0000720c */ /* 0x000fe20000764270 */
[----:B--2---:R-:W-:-:S04]  /*4110*/  IMAD.U32 R4, R19, 0x10000, RZ ;  /* 0x0001000013047824 */ /* 0x004fc800078e00ff */
[----:B------:R-:W-:Y:S01]  /*4120*/  FMUL R5, R4, R67 ;  /* 0x0000004304057220 */ /* 0x000fe20000400000 */
[----:B------:R-:W-:-:S03]  /*4130*/  LEA R4, P4, R76, R88, 0x1 ;  /* 0x000000584c047211 */ /* 0x000fc600078808ff */
[----:B------:R-:W-:-:S05]  /*4140*/  FFMA R5, R56, R66, R5 ;  /* 0x0000004238057223 */ /* 0x000fca0000000005 */
[----:B------:R-:W-:Y:S01]  /*4150*/  F2FP.BF16.F32.PACK_AB R14, RZ, R5 ;  /* 0x00000005ff0e723e */ /* 0x000fe200000010ff */
[----:B------:R-:W-:-:S03]  /*4160*/  IMAD.IADD R5, R81, 0x1, R77 ;  /* 0x0000000151057824 */ /* 0x000fc600078e024d */
[----:B------:R-:W-:Y:S01]  /*4170*/  PRMT R15, R14, 0x7610, R15 ;  /* 0x000076100e0f7816 */ /* 0x000fe2000000000f */
[----:B------:R-:W-:Y:S01]  /*4180*/  IMAD.SHL.U32 R14, R86, 0x8, RZ ;  /* 0x00000008560e7824 */ /* 0x000fe200078e00ff */
[----:B------:R-:W-:-:S03]  /*4190*/  LEA.HI.X R5, R76, R89, R5, 0x1, P4 ;  /* 0x000000594c057211 */ /* 0x000fc600020f0c05 */
[----:B------:R0:W-:Y:S02]  /*41a0*/  @P2 STG.E.U16 desc[UR46][R6.64], R15 ;  /* 0x0000000f06002986 */ /* 0x0001e4000c10152e */
[----:B0-----:R-:W-:Y:S01]  /*41b0*/  SHF.L.U64.HI R15, R86, 0x3, R87 ;  /* 0x00000003560f7819 */ /* 0x001fe20000010257 */
[----:B------:R-:W-:Y:S06]  /*41c0*/  @!P3 BRA `(.L_x_39) ;  /* 0x000000000004b947 */ /* 0x000fec0003800000 */
[----:B------:R0:W5:Y:S02]  /*41d0*/  LDG.E.LTC128B.U16 R19, desc[UR46][R4.64+0x2] ;  /* 0x0000022e04137981 */ /* 0x000164000c1e1520 */
.L_x_39:
[----:B------:R-:W-:Y:S05]  /*41e0*/  BSYNC B1 ;  /* 0x0000000000017941 */ /* 0x000fea0003800000 */
.L_x_38:
[----:B------:R-:W-:Y:S01]  /*41f0*/  IMAD.WIDE.U32 R14, R78, R86, R14 ;  /* 0x000000564e0e7225 */ /* 0x000fe200078e000e */
[----:B------:R-:W-:-:S03]  /*4200*/  ISETP.GT.AND P1, PT, R0, 0x8, P1 ;  /* 0x000000080000780c */ /* 0x000fc60000f24270 */
[----:B-----5:R-:W-:Y:S02]  /*4210*/  IMAD.U32 R22, R19, 0x10000, RZ ;  /* 0x0001000013167824 */ /* 0x020fe400078e00ff */
[----:B------:R-:W-:Y:S01]  /*4220*/  IMAD.IADD R85, R85, 0x1, R15 ;  /* 0x0000000155557824 */ /* 0x000fe200078e020f */
[----:B------:R-:W-:Y:S01]  /*4230*/  IADD3 R15, P2, R12, R14, RZ ;  /* 0x0000000e0c0f7210 */ /* 0x000fe20007f5e0ff */
[----:B------:R-:W-:-:S04]  /*4240*/  FMUL R22, R22, R67 ;  /* 0x0000004316167220 */ /* 0x000fc80000400000 */
[----:B------:R-:W-:Y:S01]  /*4250*/  FFMA R22, R57, R66, R22 ;  /* 0x0000004239167223 */ /* 0x000fe20000000016 */
[----:B------:R-:W-:Y:S01]  /*4260*/  IMAD.X R56, R85, 0x1, R13, P2 ;  /* 0x0000000155387824 */ /* 0x000fe200010e060d */
[----:B------:R-:W-:-:S03]  /*4270*/  LEA R12, P2, R15, R88, 0x1 ;  /* 0x000000580f0c7211 */ /* 0x000fc600078408ff */
[----:B------:R-:W-:Y:S02]  /*4280*/  F2FP.BF16.F32.PACK_AB R22, RZ, R22 ;  /* 0x00000016ff16723e */ /* 0x000fe400000010ff */
[----:B------:R-:W-:-:S03]  /*4290*/  LEA.HI.X R13, R15, R89, R56, 0x1, P2 ;  /* 0x000000590f0d7211 */ /* 0x000fc600010f0c38 */
[----:B------:R1:W-:Y:S04]  /*42a0*/  @P3 STG.E.U16 desc[UR46][R6.64+0x2], R22 ;  /* 0x0000021606003986 */ /* 0x0003e8000c10152e */
[----:B------:R-:W2:Y:S01]  /*42b0*/  @P1 LDG.E.LTC128B.U16 R19, desc[UR46][R12.64] ;  /* 0x0000002e0c131981 */ /* 0x000ea2000c1e1520 */
[----:B------:R-:W-:Y:S01]  /*42c0*/  IADD3 R14, P2, P3, R8, R14, R20 ;  /* 0x0000000e080e7210 */ /* 0x000fe20007b5e014 */
[----:B------:R-:W-:Y:S01]  /*42d0*/  BSSY B1, `(.L_x_40) ;  /* 0x0000011000017945 */ /* 0x000fe20003800000 */
[C---:B------:R-:W-:Y:S02]  /*42e0*/  SHF.L.U64.HI R11, R10.reuse, 0x4, R11 ;  /* 0x000000040a0b7819 */ /* 0x040fe4000001020b */
[----:B------:R-:W-:Y:S02]  /*42f0*/  IADD3.X R15, R9, R85, R21, P2, P3 ;  /* 0x00000055090f7210 */ /* 0x000fe400017e6415 */
[----:B------:R-:W-:-:S02]  /*4300*/  LEA R10, P2, R10, R6, 0x4 ;  /* 0x000000060a0a7211 */ /* 0x000fc400078420ff */
[----:B------:R-:W-:Y:S01]  /*4310*/  ISETP.GT.AND P0, PT, R0, 0x8, P0 ;  /* 0x000000080000780c */ /* 0x000fe20000704270 */
[----:B------:R-:W-:-:S04]  /*4320*/  IMAD.WIDE.U32 R14, R2, R84, R14 ;  /* 0x00000054020e7225 */ /* 0x000fc800078e000e */
[----:B------:R-:W-:Y:S02]  /*4330*/  IMAD.X R11, R11, 0x1, R7, P2 ;  /* 0x000000010b0b7824 */ /* 0x000fe400010e0607 */
[----:B------:R-:W-:Y:S02]  /*4340*/  IMAD.IADD R2, R81, 0x1, R15 ;  /* 0x0000000151027824 */ /* 0x000fe400078e020f */
[----:B--2---:R-:W-:-:S04]  /*4350*/  IMAD.U32 R8, R19, 0x10000, RZ ;  /* 0x0001000013087824 */ /* 0x004fc800078e00ff */
[----:B------:R-:W-:Y:S01]  /*4360*/  FMUL R9, R8, R67 ;  /* 0x0000004308097220 */ /* 0x000fe20000400000 */
[----:B------:R-:W-:-:S03]  /*4370*/  LEA R8, P3, R14, R88, 0x1 ;  /* 0x000000580e087211 */ /* 0x000fc600078608ff */
[----:B------:R-:W-:-:S05]  /*4380*/  FFMA R9, R58, R66, R9 ;  /* 0x000000423a097223 */ /* 0x000fca0000000009 */
[----:B------:R-:W-:Y:S02]  /*4390*/  F2FP.BF16.F32.PACK_AB R12, RZ, R9 ;  /* 0x00000009ff0c723e */ /* 0x000fe400000010ff */
[----:B------:R-:W-:-:S03]  /*43a0*/  LEA.HI.X R9, R14, R89, R2, 0x1, P3 ;  /* 0x000000590e097211 */ /* 0x000fc600018f0c02 */
[----:B------:R1:W-:Y:S01]  /*43b0*/  @P1 STG.E.U16 desc[UR46][R10.64], R12 ;  /* 0x0000000c0a001986 */ /* 0x0003e2000c10152e */
[----:B------:R-:W-:Y:S05]  /*43c0*/  @!P0 BRA `(.L_x_41) ;  /* 0x0000000000048947 */ /* 0x000fea0003800000 */
[----:B------:R2:W5:Y:S02]  /*43d0*/  LDG.E.LTC128B.U16 R19, desc[UR46][R8.64+0x2] ;  /* 0x0000022e08137981 */ /* 0x000564000c1e1520 */
.L_x_41:
[----:B------:R-:W-:Y:S05]  /*43e0*/  BSYNC B1 ;  /* 0x0000000000017941 */ /* 0x000fea0003800000 */
.L_x_40:
[----:B-----5:R-:W-:Y:S01]  /*43f0*/  IMAD.U32 R2, R19, 0x10000, RZ ;  /* 0x0001000013027824 */ /* 0x020fe200078e00ff */
[----:B------:R-:W-:Y:S01]  /*4400*/  ISETP.GT.AND P1, PT, R3, 0x8, PT ;  /* 0x000000080300780c */ /* 0x000fe20003f24270 */
[----:B------:R-:W-:Y:S02]  /*4410*/  BSSY B1, `(.L_x_42) ;  /* 0x0000008000017945 */ /* 0x000fe40003800000 */
[----:B------:R-:W-:Y:S01]  /*4420*/  FMUL R2, R2, R67 ;  /* 0x0000004302027220 */ /* 0x000fe20000400000 */
[----:B------:R-:W-:-:S03]  /*4430*/  ISETP.GT.AND P2, PT, R0, RZ, P1 ;  /* 0x000000ff0000720c */ /* 0x000fc60000f44270 */
[----:B------:R-:W-:-:S05]  /*4440*/  FFMA R2, R59, R66, R2 ;  /* 0x000000423b027223 */ /* 0x000fca0000000002 */
[----:B------:R-:W-:-:S05]  /*4450*/  F2FP.BF16.F32.PACK_AB R2, RZ, R2 ;  /* 0x00000002ff02723e */ /* 0x000fca00000010ff */
[----:B------:R3:W-:Y:S01]  /*4460*/  @P0 STG.E.U16 desc[UR46][R10.64+0x2], R2 ;  /* 0x000002020a000986 */ /* 0x0007e2000c10152e */
[----:B------:R-:W-:Y:S05]  /*4470*/  @!P2 BRA `(.L_x_43) ;  /* 0x000000000004a947 */ /* 0x000fea0003800000 */
[----:B------:R4:W5:Y:S02]  /*4480*/  LDG.E.LTC128B.U16 R19, desc[UR46][R4.64+0x10] ;  /* 0x0000102e04137981 */ /* 0x000964000c1e1520 */
.L_x_43:
[----:B------:R-:W-:Y:S05]  /*4490*/  BSYNC B1 ;  /* 0x0000000000017941 */ /* 0x000fea0003800000 */
.L_x_42:
[----:B---3-5:R-:W-:Y:S01]  /*44a0*/  IMAD.U32 R2, R19, 0x10000, RZ ;  /* 0x0001000013027824 */ /* 0x028fe200078e00ff */
        /* <DEDUP_REMOVED lines=9> */
.L_x_45:
[----:B------:R-:W-:Y:S05]  /*4540*/  BSYNC B1 ;  /* 0x0000000000017941 */ /* 0x000fea0003800000 */
.L_x_44:
[----:B-----5:R-:W-:Y:S01]  /*4550*/  IMAD.U32 R2, R19, 0x10000, RZ ;  /* 0x0001000013027824 */ /* 0x020fe200078e00ff */
[----:B------:R-:W-:Y:S01]  /*4560*/  ISETP.GT.AND P1, PT, R0, 0x8, P1 ;  /* 0x000000080000780c */ /* 0x000fe20000f24270 */
[----:B------:R-:W-:Y:S02]  /*4570*/  BSSY B1, `(.L_x_46) ;  /* 0x0000007000017945 */ /* 0x000fe40003800000 */
[----:B------:R-:W-:-:S04]  /*4580*/  FMUL R2, R2, R67 ;  /* 0x0000004302027220 */ /* 0x000fc80000400000 */
[----:B------:R-:W-:-:S05]  /*4590*/  FFMA R2, R61, R66, R2 ;  /* 0x000000423d027223 */ /* 0x000fca0000000002 */
[----:B------:R-:W-:-:S05]  /*45a0*/  F2FP.BF16.F32.PACK_AB R2, RZ, R2 ;  /* 0x00000002ff02723e */ /* 0x000fca00000010ff */
[----:B------:R0:W-:Y:S01]  /*45b0*/  @P3 STG.E.U16 desc[UR46][R6.64+0x12], R2 ;  /* 0x0000120206003986 */ /* 0x0001e2000c10152e */
[----:B------:R-:W-:Y:S05]  /*45c0*/  @!P1 BRA `(.L_x_47) ;  /* 0x0000000000049947 */ /* 0x000fea0003800000 */
[----:B------:R0:W5:Y:S02]  /*45d0*/  LDG.E.LTC128B.U16 R19, desc[UR46][R8.64+0x10] ;  /* 0x0000102e08137981 */ /* 0x000164000c1e1520 */
.L_x_47:
[----:B------:R-:W-:Y:S05]  /*45e0*/  BSYNC B1 ;  /* 0x0000000000017941 */ /* 0x000fea0003800000 */
.L_x_46:
[----:B0----5:R-:W-:Y:S01]  /*45f0*/  IMAD.U32 R2, R19, 0x10000, RZ ;  /* 0x0001000013027824 */ /* 0x021fe200078e00ff */
[----:B------:R-:W-:Y:S01]  /*4600*/  ISETP.GT.AND P0, PT, R0, 0x8, P0 ;  /* 0x000000080000780c */ /* 0x000fe20000704270 */
[----:B------:R-:W-:Y:S02]  /*4610*/  BSSY B1, `(.L_x_48) ;  /* 0x0000007000017945 */ /* 0x000fe40003800000 */
[----:B---3--:R-:W-:-:S04]  /*4620*/  FMUL R13, R2, R67 ;  /* 0x00000043020d7220 */ /* 0x008fc80000400000 */
[----:B------:R-:W-:-:S05]  /*4630*/  FFMA R13, R62, R66, R13 ;  /* 0x000000423e0d7223 */ /* 0x000fca000000000d */
[----:B------:R-:W-:-:S05]  /*4640*/  F2FP.BF16.F32.PACK_AB R13, RZ, R13 ;  /* 0x0000000dff0d723e */ /* 0x000fca00000010ff */
[----:B------:R0:W-:Y:S01]  /*4650*/  @P1 STG.E.U16 desc[UR46][R10.64+0x10], R13 ;  /* 0x0000100d0a001986 */ /* 0x0001e2000c10152e */
[----:B------:R-:W-:Y:S05]  /*4660*/  @!P0 BRA `(.L_x_49) ;  /* 0x0000000000048947 */ /* 0x000fea0003800000 */
[----:B------:R3:W5:Y:S02]  /*4670*/  LDG.E.LTC128B.U16 R19, desc[UR46][R8.64+0x12] ;  /* 0x0000122e08137981 */ /* 0x000764000c1e1520 */
.L_x_49:
[----:B------:R-:W-:Y:S05]  /*4680*/  BSYNC B1 ;  /* 0x0000000000017941 */ /* 0x000fea0003800000 */
.L_x_48:
        /* <DEDUP_REMOVED lines=10> */
.L_x_51:
[----:B------:R-:W-:Y:S05]  /*4730*/  BSYNC B1 ;  /* 0x0000000000017941 */ /* 0x000fea0003800000 */
.L_x_50:
[----:B0----5:R-:W-:Y:S01]  /*4740*/  IMAD.U32 R2, R19, 0x10000, RZ ;  /* 0x0001000013027824 */ /* 0x021fe200078e00ff */
        /* <DEDUP_REMOVED lines=9> */
.L_x_53:
[----:B------:R-:W-:Y:S05]  /*47e0*/  BSYNC B1 ;  /* 0x0000000000017941 */ /* 0x000fea0003800000 */
.L_x_52:
        /* <DEDUP_REMOVED lines=9> */
.L_x_55:
[----:B------:R-:W-:Y:S05]  /*4880*/  BSYNC B1 ;  /* 0x0000000000017941 */ /* 0x000fea0003800000 */
.L_x_54:
[----:B0----5:R-:W-:Y:S01]  /*4890*/  IMAD.U32 R2, R19, 0x10000, RZ ;  /* 0x0001000013027824 */ /* 0x021fe200078e00ff */
        /* <DEDUP_REMOVED lines=8> */
.L_x_57:
[----:B------:R-:W-:Y:S05]  /*4920*/  BSYNC B1 ;  /* 0x0000000000017941 */ /* 0x000fea0003800000 */
.L_x_56:
        /* <DEDUP_REMOVED lines=10> */
.L_x_59:
[----:B------:R-:W-:Y:S05]  /*49d0*/  BSYNC B1 ;  /* 0x0000000000017941 */ /* 0x000fea0003800000 */
.L_x_58:
        /* <DEDUP_REMOVED lines=10> */
.L_x_61:
[----:B------:R-:W-:Y:S05]  /*4a80*/  BSYNC B1 ;  /* 0x0000000000017941 */ /* 0x000fea0003800000 */
.L_x_60:
        /* <DEDUP_REMOVED lines=9> */
.L_x_63:
[----:B------:R-:W-:Y:S05]  /*4b20*/  BSYNC B1 ;  /* 0x0000000000017941 */ /* 0x000fea0003800000 */
.L_x_62:
        /* <DEDUP_REMOVED lines=9> */
.L_x_65:
[----:B------:R-:W-:Y:S05]  /*4bc0*/  BSYNC B1 ;  /* 0x0000000000017941 */ /* 0x000fea0003800000 */
.L_x_64:
        /* <DEDUP_REMOVED lines=10> */
.L_x_67:
[----:B------:R-:W-:Y:S05]  /*4c70*/  BSYNC B1 ;  /* 0x0000000000017941 */ /* 0x000fea0003800000 */
.L_x_66:
        /* <DEDUP_REMOVED lines=10> */
.L_x_69:
[----:B------:R-:W-:Y:S05]  /*4d20*/  BSYNC B1 ;  /* 0x0000000000017941 */ /* 0x000fea0003800000 */
.L_x_68:
        /* <DEDUP_REMOVED lines=9> */
.L_x_71:
[----:B------:R-:W-:Y:S05]  /*4dc0*/  BSYNC B1 ;  /* 0x0000000000017941 */ /* 0x000fea0003800000 */
.L_x_70:
        /* <DEDUP_REMOVED lines=9> */
.L_x_73:
[----:B------:R-:W-:Y:S05]  /*4e60*/  BSYNC B1 ;  /* 0x0000000000017941 */ /* 0x000fea0003800000 */
.L_x_72:
        /* <DEDUP_REMOVED lines=10> */
.L_x_75:
[----:B------:R-:W-:Y:S05]  /*4f10*/  BSYNC B1 ;  /* 0x0000000000017941 */ /* 0x000fea0003800000 */
.L_x_74:
        /* <DEDUP_REMOVED lines=10> */
.L_x_77:
[----:B------:R-:W-:Y:S05]  /*4fc0*/  BSYNC B1 ;  /* 0x0000000000017941 */ /* 0x000fea0003800000 */
.L_x_76:
        /* <DEDUP_REMOVED lines=9> */
.L_x_79:
[----:B------:R-:W-:Y:S05]  /*5060*/  BSYNC B1 ;  /* 0x0000000000017941 */ /* 0x000fea0003800000 */
.L_x_78:
        /* <DEDUP_REMOVED lines=9> */
.L_x_81:
[----:B------:R-:W-:Y:S05]  /*5100*/  BSYNC B1 ;  /* 0x0000000000017941 */ /* 0x000fea0003800000 */
.L_x_80:
        /* <DEDUP_REMOVED lines=10> */
.L_x_83:
[----:B------:R-:W-:Y:S05]  /*51b0*/  BSYNC B1 ;  /* 0x0000000000017941 */ /* 0x000fea0003800000 */
.L_x_82:
        /* <DEDUP_REMOVED lines=10> */
.L_x_85:
[----:B------:R-:W-:Y:S05]  /*5260*/  BSYNC B1 ;  /* 0x0000000000017941 */ /* 0x000fea0003800000 */
.L_x_84:
        /* <DEDUP_REMOVED lines=9> */
.L_x_87:
[----:B------:R-:W-:Y:S05]  /*5300*/  BSYNC B1 ;  /* 0x0000000000017941 */ /* 0x000fea0003800000 */
.L_x_86:
        /* <DEDUP_REMOVED lines=9> */
.L_x_89:
[----:B------:R-:W-:Y:S05]  /*53a0*/  BSYNC B1 ;  /* 0x0000000000017941 */ /* 0x000fea0003800000 */
.L_x_88:
        /* <DEDUP_REMOVED lines=10> */
.L_x_91:
[----:B------:R-:W-:Y:S05]  /*5450*/  BSYNC B1 ;  /* 0x0000000000017941 */ /* 0x000fea0003800000 */
.L_x_90:
        /* <DEDUP_REMOVED lines=10> */
.L_x_93:
[----:B------:R-:W-:Y:S05]  /*5500*/  BSYNC B1 ;  /* 0x0000000000017941 */ /* 0x000fea0003800000 */
.L_x_92:
        /* <DEDUP_REMOVED lines=9> */
.L_x_95:
[----:B------:R-:W-:Y:S05]  /*55a0*/  BSYNC B1 ;  /* 0x0000000000017941 */ /* 0x000fea0003800000 */
.L_x_94:
        /* <DEDUP_REMOVED lines=9> */
.L_x_97:
[----:B------:R-:W-:Y:S05]  /*5640*/  BSYNC B1 ;  /* 0x0000000000017941 */ /* 0x000fea0003800000 */
.L_x_96:
        /* <DEDUP_REMOVED lines=10> */
.L_x_99:
[----:B------:R-:W-:Y:S05]  /*56f0*/  BSYNC B1 ;  /* 0x0000000000017941 */ /* 0x000fea0003800000 */
.L_x_98:
        /* <DEDUP_REMOVED lines=10> */
.L_x_101:
[----:B------:R-:W-:Y:S05]  /*57a0*/  BSYNC B1 ;  /* 0x0000000000017941 */ /* 0x000fea0003800000 */
.L_x_100:
        /* <DEDUP_REMOVED lines=9> */
.L_x_103:
[----:B------:R-:W-:Y:S05]  /*5840*/  BSYNC B1 ;  /* 0x0000000000017941 */ /* 0x000fea0003800000 */
.L_x_102:
        /* <DEDUP_REMOVED lines=9> */
.L_x_105:
[----:B------:R-:W-:Y:S05]  /*58e0*/  BSYNC B1 ;  /* 0x0000000000017941 */ /* 0x000fea0003800000 */
.L_x_104:
        /* <DEDUP_REMOVED lines=10> */
.L_x_107:
[----:B------:R-:W-:Y:S05]  /*5990*/  BSYNC B1 ;  /* 0x0000000000017941 */ /* 0x000fea0003800000 */
.L_x_106:
[----:B0----5:R-:W-:Y:S01]  /*59a0*/  IMAD.U32 R2, R19, 0x10000, RZ ;  /* 0x0001000013027824 */ /* 0x021fe200078e00ff */
[----:B------:R-:W-:Y:S01]  /*59b0*/  ISETP.GT.AND P0, PT, R3, 0x49, PT ;  /* 0x000000490300780c */ /* 0x000fe20003f04270 */
[----:B------:R-:W-:Y:S01]  /*59c0*/  @P2 IMAD.MOV.U32 R3, RZ, RZ, R7 ;  /* 0x000000ffff032224 */ /* 0x000fe200078e0007 */
[----:B------:R-:W-:Y:S01]  /*59d0*/  BSSY B1, `(.L_x_108) ;  /* 0x0000009000017945 */ /* 0x000fe20003800000 */
[----:B------:R-:W-:Y:S01]  /*59e0*/  FMUL R13, R2, R67 ;  /* 0x00000043020d7220 */ /* 0x000fe20000400000 */
[----:B------:R-:W-:Y:S01]  /*59f0*/  @P2 IMAD.MOV.U32 R2, RZ, RZ, R6 ;  /* 0x000000ffff022224 */ /* 0x000fe200078e0006 */
[----:B------:R-:W-:Y:S02]  /*5a00*/  ISETP.GT.AND P3, PT, R0, RZ, P0 ;  /* 0x000000ff0000720c */ /* 0x000fe40000764270 */
[----:B------:R-:W-:-:S05]  /*5a10*/  FFMA R13, R28, R66, R13 ;  /* 0x000000421c0d7223 */ /* 0x000fca000000000d */
[----:B------:R-:W-:-:S05]  /*5a20*/  F2FP.BF16.F32.PACK_AB R13, RZ, R13 ;  /* 0x0000000dff0d723e */ /* 0x000fca00000010ff */
[----:B------:R0:W-:Y:S01]  /*5a30*/  @P2 STG.E.U16 desc[UR46][R2.64+0x90], R13 ;  /* 0x0000900d02002986 */ /* 0x0001e2000c10152e */
[----:B------:R-:W-:Y:S05]  /*5a40*/  @!P3 BRA `(.L_x_109) ;  /* 0x000000000004b947 */ /* 0x000fea0003800000 */
[----:B------:R0:W5:Y:S02]  /*5a50*/  LDG.E.LTC128B.U16 R19, desc[UR46][R4.64+0x92] ;  /* 0x0000922e04137981 */ /* 0x000164000c1e1520 */
.L_x_109:
[----:B------:R-:W-:Y:S05]  /*5a60*/  BSYNC B1 ;  /* 0x0000000000017941 */ /* 0x000fea0003800000 */
.L_x_108:
        /* <DEDUP_REMOVED lines=9> */
.L_x_111:
[----:B------:R-:W-:Y:S05]  /*5b00*/  BSYNC B1 ;  /* 0x0000000000017941 */ /* 0x000fea0003800000 */
.L_x_110:
[----:B0----5:R-:W-:Y:S01]  /*5b10*/  IMAD.U32 R2, R19, 0x10000, RZ ;  /* 0x0001000013027824 */ /* 0x021fe200078e00ff */
[----:B------:R-:W-:Y:S01]  /*5b20*/  ISETP.GT.AND P0, PT, R0, 0x8, P0 ;  /* 0x000000080000780c */ /* 0x000fe20000704270 */
[----:B------:R-:W-:Y:S02]  /*5b30*/  BSSY B1, `(.L_x_112) ;  /* 0x000000a000017945 */ /* 0x000fe40003800000 */
[----:B------:R-:W-:Y:S01]  /*5b40*/  FMUL R3, R2, R67 ;  /* 0x0000004302037220 */ /* 0x000fe20000400000 */
[----:B------:R-:W-:-:S03]  /*5b50*/  @P1 IMAD.MOV.U32 R2, RZ, RZ, R10 ;  /* 0x000000ffff021224 */ /* 0x000fc600078e000a */
[----:B------:R-:W-:-:S05]  /*5b60*/  FFMA R3, R30, R66, R3 ;  /* 0x000000421e037223 */ /* 0x000fca0000000003 */
[----:B------:R-:W-:-:S04]  /*5b70*/  F2FP.BF16.F32.PACK_AB R3, RZ, R3 ;  /* 0x00000003ff03723e */ /* 0x000fc800000010ff */
[----:B----4-:R-:W-:Y:S01]  /*5b80*/  PRMT R4, R3, 0x7610, R4 ;  /* 0x0000761003047816 */ /* 0x010fe20000000004 */
[----:B------:R-:W-:-:S05]  /*5b90*/  @P1 IMAD.MOV.U32 R3, RZ, RZ, R11 ;  /* 0x000000ffff031224 */ /* 0x000fca00078e000b */
[----:B------:R0:W-:Y:S01]  /*5ba0*/  @P1 STG.E.U16 desc[UR46][R2.64+0x90], R4 ;  /* 0x0000900402001986 */ /* 0x0001e2000c10152e */
[----:B------:R-:W-:Y:S05]  /*5bb0*/  @!P0 BRA `(.L_x_113) ;  /* 0x0000000000048947 */ /* 0x000fea0003800000 */
[----:B------:R4:W5:Y:S02]  /*5bc0*/  LDG.E.LTC128B.U16 R19, desc[UR46][R8.64+0x92] ;  /* 0x0000922e08137981 */ /* 0x000964000c1e1520 */
.L_x_113:
[----:B------:R-:W-:Y:S05]  /*5bd0*/  BSYNC B1 ;  /* 0x0000000000017941 */ /* 0x000fea0003800000 */
.L_x_112:
[----:B------:R-:W-:Y:S05]  /*5be0*/  @!P0 BRA `(.L_x_114) ;  /* 0x0000000c00a08947 */ /* 0x000fea0003800000 */
[----:B-----5:R-:W-:-:S04]  /*5bf0*/  IMAD.U32 R0, R19, 0x10000, RZ ;  /* 0x0001000013007824 */ /* 0x020fc800078e00ff */
[----:B------:R-:W-:-:S04]  /*5c00*/  FMUL R0, R0, R67 ;  /* 0x0000004300007220 */ /* 0x000fc80000400000 */
[----:B------:R-:W-:-:S05]  /*5c10*/  FFMA R0, R31, R66, R0 ;  /* 0x000000421f007223 */ /* 0x000fca0000000000 */
[----:B------:R-:W-:-:S05]  /*5c20*/  F2FP.BF16.F32.PACK_AB R0, RZ, R0 ;  /* 0x00000000ff00723e */ /* 0x000fca00000010ff */
[----:B------:R0:W-:Y:S01]  /*5c30*/  STG.E.U16 desc[UR46][R10.64+0x92], R0 ;  /* 0x000092000a007986 */ /* 0x0001e2000c10152e */
[----:B------:R-:W-:Y:S05]  /*5c40*/  BRA `(.L_x_114) ;  /* 0x0000000c00887947 */ /* 0x000fea0003800000 */
.L_x_37:
[----:B------:R-:W-:Y:S01]  /*5c50*/  ULDC.64 UR4, c[0x0][0x5c0] ;  /* 0x0001700000047ab9 */ /* 0x000fe20000000a00 */
[----:B------:R-:W-:Y:S01]  /*5c60*/  ISETP.GT.AND P3, PT, R3, 0x1, PT ;  /* 0x000000010300780c */ /* 0x000fe20003f64270 */
[-C--:B------:R-:W-:Y:S01]  /*5c70*/  FMUL R56, R56, R66.reuse ;  /* 0x0000004238387220 */ /* 0x080fe20000400000 */
[----:B------:R-:W-:Y:S01]  /*5c80*/  LEA R4, P0, R80, UR4, 0x1 ;  /* 0x0000000450047c11 */ /* 0x000fe2000f8008ff */
[-C--:B------:R-:W-:Y:S01]  /*5c90*/  FMUL R57, R57, R66.reuse ;  /* 0x0000004239397220 */ /* 0x080fe20000400000 */
[----:B------:R-:W-:Y:S01]  /*5ca0*/  SHF.L.U64.HI R11, R10, 0x4, R11 ;  /* 0x000000040a0b7819 */ /* 0x000fe2000001020b */
[-C--:B------:R-:W-:Y:S01]  /*5cb0*/  FMUL R58, R58, R66.reuse ;  /* 0x000000423a3a7220 */ /* 0x080fe20000400000 */
[----:B------:R-:W-:Y:S01]  /*5cc0*/  LEA.HI.X R5, R80, UR5, R7, 0x1, P0 ;  /* 0x0000000550057c11 */ /* 0x000fe200080f0c07 */
[-C--:B------:R-:W-:Y:S01]  /*5cd0*/  FMUL R59, R59, R66.reuse ;  /* 0x000000423b3b7220 */ /* 0x080fe20000400000 */
[----:B------:R-:W-:Y:S01]  /*5ce0*/  ISETP.GT.AND P0, PT, R0, RZ, P3 ;  /* 0x000000ff0000720c */ /* 0x000fe20001f04270 */
[-C--:B------:R-:W-:Y:S01]  /*5cf0*/  FMUL R60, R60, R66.reuse ;  /* 0x000000423c3c7220 */ /* 0x080fe20000400000 */
[----:B------:R-:W-:Y:S01]  /*5d00*/  ISETP.GT.AND P3, PT, R0, 0x8, P3 ;  /* 0x000000080000780c */ /* 0x000fe20001f64270 */
[----:B------:R-:W-:Y:S01]  /*5d10*/  FMUL R61, R61, R66 ;  /* 0x000000423d3d7220 */ /* 0x000fe20000400000 */
[----:B------:R-:W-:Y:S01]  /*5d20*/  F2FP.BF16.F32.PACK_AB R56, RZ, R56 ;  /* 0x00000038ff38723e */ /* 0x000fe200000010ff */
[-C--:B------:R-:W-:Y:S01]  /*5d30*/  FMUL R62, R62, R66.reuse ;  /* 0x000000423e3e7220 */ /* 0x080fe20000400000 */
[----:B------:R-:W-:Y:S01]  /*5d40*/  ISETP.GT.AND P1, PT, R0, 0x8, P1 ;  /* 0x000000080000780c */ /* 0x000fe20000f24270 */
[----:B------:R-:W-:Y:S01]  /*5d50*/  FMUL R63, R63, R66 ;  /* 0x000000423f3f7220 */ /* 0x000fe20000400000 */
[----:B------:R-:W-:Y:S01]  /*5d60*/  LEA R10, P4, R10, R4, 0x4 ;  /* 0x000000040a0a7211 */ /* 0x000fe200078820ff */
[----:B------:R-:W-:Y:S01]  /*5d70*/  @P2 STG.E.U16 desc[UR46][R4.64], R56 ;  /* 0x0000003804002986 */ /* 0x000fe2000c10152e */
[----:B------:R-:W-:Y:S01]  /*5d80*/  F2FP.BF16.F32.PACK_AB R57, RZ, R57 ;  /* 0x00000039ff39723e */ /* 0x000fe200000010ff */
[----:B------:R-:W-:Y:S01]  /*5d90*/  FMUL R48, R48, R66 ;  /* 0x0000004230307220 */ /* 0x000fe20000400000 */
[----:B------:R-:W-:Y:S01]  /*5da0*/  ISETP.GT.AND P2, PT, R3, 0x8, PT ;  /* 0x000000080300780c */ /* 0x000fe20003f44270 */
[----:B------:R-:W-:Y:S01]  /*5db0*/  IMAD.X R11, R11, 0x1, R5, P4 ;  /* 0x000000010b0b7824 */ /* 0x000fe200020e0605 */
[----:B------:R-:W-:Y:S01]  /*5dc0*/  F2FP.BF16.F32.PACK_AB R58, RZ, R58 ;  /* 0x0000003aff3a723e */ /* 0x000fe200000010ff */
[----:B------:R-:W-:Y:S01]  /*5dd0*/  @P0 STG.E.U16 desc[UR46][R4.64+0x2], R57 ;  /* 0x0000023904000986 */ /* 0x000fe2000c10152e */
[C---:B------:R-:W-:Y:S01]  /*5de0*/  ISETP.GT.AND P5, PT, R0.reuse, RZ, P2 ;  /* 0x000000ff0000720c */ /* 0x040fe200017a4270 */
[--C-:B------:R-:W-:Y:S01]  /*5df0*/  @P3 IMAD.MOV.U32 R6, RZ, RZ, R10.reuse ;  /* 0x000000ffff063224 */ /* 0x100fe200078e000a */
[----:B------:R-:W-:Y:S01]  /*5e00*/  F2FP.BF16.F32.PACK_AB R59, RZ, R59 ;  /* 0x0000003bff3b723e */ /* 0x000fe200000010ff */
[--C-:B------:R-:W-:Y:S01]  /*5e10*/  @P3 IMAD.MOV.U32 R7, RZ, RZ, R11.reuse ;  /* 0x000000ffff073224 */ /* 0x100fe200078e000b */
[----:B------:R-:W-:Y:S01]  /*5e20*/  ISETP.GT.AND P0, PT, R3, 0x9, PT ;  /* 0x000000090300780c */ /* 0x000fe20003f04270 */
[----:B------:R-:W-:Y:S01]  /*5e30*/  @P1 STG.E.U16 desc[UR46][R10.64], R58 ;  /* 0x0000003a0a001986 */ /* 0x000fe2000c10152e */
[C---:B------:R-:W-:Y:S01]  /*5e40*/  ISETP.GT.AND P2, PT, R0.reuse, 0x8, P2 ;  /* 0x000000080000780c */ /* 0x040fe20001744270 */
[-C--:B------:R-:W-:Y:S01]  /*5e50*/  FMUL R49, R49, R66.reuse ;  /* 0x0000004231317220 */ /* 0x080fe20000400000 */
[C---:B------:R-:W-:Y:S01]  /*5e60*/  ISETP.GT.AND P4, PT, R0.reuse, RZ, P0 ;  /* 0x000000ff0000720c */ /* 0x040fe20000784270 */
[----:B------:R0:W-:Y:S01]  /*5e70*/  @P3 STG.E.U16 desc[UR46][R6.64+0x2], R59 ;  /* 0x0000023b06003986 */ /* 0x0001e2000c10152e */
[----:B------:R-:W-:Y:S01]  /*5e80*/  ISETP.GT.AND P3, PT, R0, 0x8, P0 ;  /* 0x000000080000780c */ /* 0x000fe20000764270 */
[----:B------:R-:W-:Y:S01]  /*5e90*/  FMUL R50, R50, R66 ;  /* 0x0000004232327220 */ /* 0x000fe20000400000 */
[----:B------:R-:W-:Y:S01]  /*5ea0*/  F2FP.BF16.F32.PACK_AB R60, RZ, R60 ;  /* 0x0000003cff3c723e */ /* 0x000fe200000010ff */
[-C--:B------:R-:W-:Y:S01]  /*5eb0*/  FMUL R51, R51, R66.reuse ;  /* 0x0000004233337220 */ /* 0x080fe20000400000 */
[----:B------:R-:W-:Y:S01]  /*5ec0*/  F2FP.BF16.F32.PACK_AB R61, RZ, R61 ;  /* 0x0000003dff3d723e */ /* 0x000fe200000010ff */
[----:B------:R-:W-:Y:S01]  /*5ed0*/  FMUL R52, R52, R66 ;  /* 0x0000004234347220 */ /* 0x000fe20000400000 */
[----:B------:R-:W-:Y:S01]  /*5ee0*/  F2FP.BF16.F32.PACK_AB R62, RZ, R62 ;  /* 0x0000003eff3e723e */ /* 0x000fe200000010ff */
[----:B------:R-:W-:Y:S01]  /*5ef0*/  @P5 STG.E.U16 desc[UR46][R4.64+0x10], R60 ;  /* 0x0000103c04005986 */ /* 0x000fe2000c10152e */
[----:B------:R-:W-:Y:S01]  /*5f00*/  ISETP.GT.AND P1, PT, R3, 0x10, PT ;  /* 0x000000100300780c */ /* 0x000fe20003f24270 */
[-C--:B------:R-:W-:Y:S01]  /*5f10*/  FMUL R53, R53, R66.reuse ;  /* 0x0000004235357220 */ /* 0x080fe20000400000 */
[----:B------:R-:W-:Y:S01]  /*5f20*/  ISETP.GT.AND P0, PT, R3, 0x11, PT ;  /* 0x000000110300780c */ /* 0x000fe20003f04270 */
[--C-:B0-----:R-:W-:Y:S01]  /*5f30*/  @P2 IMAD.MOV.U32 R6, RZ, RZ, R10.reuse ;  /* 0x000000ffff062224 */ /* 0x101fe200078e000a */
[----:B------:R-:W-:Y:S01]  /*5f40*/  @P4 STG.E.U16 desc[UR46][R4.64+0x12], R61 ;  /* 0x0000123d04004986 */ /* 0x000fe2000c10152e */
[--C-:B------:R-:W-:Y:S01]  /*5f50*/  @P2 IMAD.MOV.U32 R7, RZ, RZ, R11.reuse ;  /* 0x000000ffff072224 */ /* 0x100fe200078e000b */
[----:B------:R-:W-:Y:S01]  /*5f60*/  ISETP.GT.AND P5, PT, R0, RZ, P1 ;  /* 0x000000ff0000720c */ /* 0x000fe20000fa4270 */
[-C--:B------:R-:W-:Y:S01]  /*5f70*/  FMUL R54, R54, R66.reuse ;  /* 0x0000004236367220 */ /* 0x080fe20000400000 */
[----:B------:R-:W-:Y:S01]  /*5f80*/  F2FP.BF16.F32.PACK_AB R63, RZ, R63 ;  /* 0x0000003fff3f723e */ /* 0x000fe200000010ff */
[-C--:B------:R-:W-:Y:S01]  /*5f90*/  FMUL R55, R55, R66.reuse ;  /* 0x0000004237377220 */ /* 0x080fe20000400000 */
[----:B------:R0:W-:Y:S01]  /*5fa0*/  @P2 STG.E.U16 desc[UR46][R6.64+0x10], R62 ;  /* 0x0000103e06002986 */ /* 0x0001e2000c10152e */
[----:B------:R-:W-:Y:S01]  /*5fb0*/  ISETP.GT.AND P1, PT, R0, 0x8, P1 ;  /* 0x000000080000780c */ /* 0x000fe20000f24270 */
[-C--:B------:R-:W-:Y:S01]  /*5fc0*/  FMUL R40, R40, R66.reuse ;  /* 0x0000004228287220 */ /* 0x080fe20000400000 */
[----:B------:R-:W-:Y:S01]  /*5fd0*/  ISETP.GT.AND P4, PT, R0, RZ, P0 ;  /* 0x000000ff0000720c */ /* 0x000fe20000784270 */
[----:B------:R-:W-:Y:S01]  /*5fe0*/  FMUL R41, R41, R66 ;  /* 0x0000004229297220 */ /* 0x000fe20000400000 */
[----:B------:R-:W-:Y:S01]  /*5ff0*/  F2FP.BF16.F32.PACK_AB R48, RZ, R48 ;  /* 0x00000030ff30723e */ /* 0x000fe200000010ff */
[-C--:B------:R-:W-:Y:S01]  /*6000*/  FMUL R42, R42, R66.reuse ;  /* 0x000000422a2a7220 */ /* 0x080fe20000400000 */
[----:B------:R-:W-:Y:S01]  /*6010*/  F2FP.BF16.F32.PACK_AB R49, RZ, R49 ;  /* 0x00000031ff31723e */ /* 0x000fe200000010ff */
[----:B------:R-:W-:Y:S01]  /*6020*/  FMUL R43, R43, R66 ;  /* 0x000000422b2b7220 */ /* 0x000fe20000400000 */
[----:B------:R-:W-:Y:S01]  /*6030*/  F2FP.BF16.F32.PACK_AB R50, RZ, R50 ;  /* 0x00000032ff32723e */ /* 0x000fe200000010ff */
[----:B------:R-:W-:Y:S01]  /*6040*/  FMUL R44, R44, R66 ;  /* 0x000000422c2c7220 */ /* 0x000fe20000400000 */
[----:B------:R-:W-:Y:S01]  /*6050*/  ISETP.GT.AND P2, PT, R3, 0x18, PT ;  /* 0x000000180300780c */ /* 0x000fe20003f44270 */
[--C-:B0-----:R-:W-:Y:S01]  /*6060*/  @P3 IMAD.MOV.U32 R6, RZ, RZ, R10.reuse ;  /* 0x000000ffff063224 */ /* 0x101fe200078e000a */
[----:B------:R-:W-:Y:S01]  /*6070*/  F2FP.BF16.F32.PACK_AB R51, RZ, R51 ;  /* 0x00000033ff33723e */ /* 0x000fe200000010ff */
[--C-:B------:R-:W-:Y:S01]  /*6080*/  @P3 IMAD.MOV.U32 R7, RZ, RZ, R11.reuse ;  /* 0x000000ffff073224 */ /* 0x100fe200078e000b */
[----:B------:R-:W-:Y:S01]  /*6090*/  F2FP.BF16.F32.PACK_AB R52, RZ, R52 ;  /* 0x00000034ff34723e */ /* 0x000fe200000010ff */
[-C--:B------:R-:W-:Y:S01]  /*60a0*/  FMUL R45, R45, R66.reuse ;  /* 0x000000422d2d7220 */ /* 0x080fe20000400000 */
[----:B------:R-:W-:Y:S01]  /*60b0*/  F2FP.BF16.F32.PACK_AB R53, RZ, R53 ;  /* 0x00000035ff35723e */ /* 0x000fe200000010ff */
[-C--:B------:R-:W-:Y:S01]  /*60c0*/  FMUL R46, R46, R66.reuse ;  /* 0x000000422e2e7220 */ /* 0x080fe20000400000 */
[----:B------:R0:W-:Y:S01]  /*60d0*/  @P3 STG.E.U16 desc[UR46][R6.64+0x12], R63 ;  /* 0x0000123f06003986 */ /* 0x0001e2000c10152e */
[C---:B------:R-:W-:Y:S01]  /*60e0*/  ISETP.GT.AND P3, PT, R0.reuse, 0x8, P0 ;  /* 0x000000080000780c */ /* 0x040fe20000764270 */
[-C--:B------:R-:W-:Y:S01]  /*60f0*/  FMUL R47, R47, R66.reuse ;  /* 0x000000422f2f7220 */ /* 0x080fe20000400000 */
[----:B------:R-:W-:Y:S01]  /*6100*/  ISETP.GT.AND P0, PT, R3, 0x19, PT ;  /* 0x000000190300780c */ /* 0x000fe20003f04270 */
[----:B------:R-:W-:Y:S01]  /*6110*/  @P5 STG.E.U16 desc[UR46][R4.64+0x20], R48 ;  /* 0x0000203004005986 */ /* 0x000fe2000c10152e */
[----:B------:R-:W-:Y:S01]  /*6120*/  ISETP.GT.AND P5, PT, R0, RZ, P2 ;  /* 0x000000ff0000720c */ /* 0x000fe200017a4270 */
[----:B------:R-:W-:Y:S01]  /*6130*/  FMUL R32, R32, R66 ;  /* 0x0000004220207220 */ /* 0x000fe20000400000 */
[----:B------:R-:W-:Y:S01]  /*6140*/  F2FP.BF16.F32.PACK_AB R54, RZ, R54 ;  /* 0x00000036ff36723e */ /* 0x000fe200000010ff */
[----:B------:R-:W-:Y:S01]  /*6150*/  @P4 STG.E.U16 desc[UR46][R4.64+0x22], R49 ;  /* 0x0000223104004986 */ /* 0x000fe2000c10152e */
[----:B------:R-:W-:Y:S01]  /*6160*/  ISETP.GT.AND P4, PT, R0, RZ, P0 ;  /* 0x000000ff0000720c */ /* 0x000fe20000784270 */
[----:B------:R-:W-:Y:S01]  /*6170*/  FMUL R33, R33, R66 ;  /* 0x0000004221217220 */ /* 0x000fe20000400000 */
[----:B------:R-:W-:Y:S01]  /*6180*/  F2FP.BF16.F32.PACK_AB R55, RZ, R55 ;  /* 0x00000037ff37723e */ /* 0x000fe200000010ff */
[--C-:B0-----:R-:W-:Y:S01]  /*6190*/  @P1 IMAD.MOV.U32 R6, RZ, RZ, R10.reuse ;  /* 0x000000ffff061224 */ /* 0x101fe200078e000a */
[----:B------:R-:W-:Y:S01]  /*61a0*/  F2FP.BF16.F32.PACK_AB R40, RZ, R40 ;  /* 0x00000028ff28723e */ /* 0x000fe200000010ff */
[--C-:B------:R-:W-:Y:S01]  /*61b0*/  @P1 IMAD.MOV.U32 R7, RZ, RZ, R11.reuse ;  /* 0x000000ffff071224 */ /* 0x100fe200078e000b */
[----:B------:R-:W-:Y:S01]  /*61c0*/  F2FP.BF16.F32.PACK_AB R41, RZ, R41 ;  /* 0x00000029ff29723e */ /* 0x000fe200000010ff */
[----:B------:R-:W-:Y:S01]  /*61d0*/  FMUL R34, R34, R66 ;  /* 0x0000004222227220 */ /* 0x000fe20000400000 */
[----:B------:R-:W-:Y:S01]  /*61e0*/  F2FP.BF16.F32.PACK_AB R42, RZ, R42 ;  /* 0x0000002aff2a723e */ /* 0x000fe200000010ff */
[-C--:B------:R-:W-:Y:S01]  /*61f0*/  FMUL R35, R35, R66.reuse ;  /* 0x0000004223237220 */ /* 0x080fe20000400000 */
[----:B------:R0:W-:Y:S01]  /*6200*/  @P1 STG.E.U16 desc[UR46][R6.64+0x20], R50 ;  /* 0x0000203206001986 */ /* 0x0001e2000c10152e */
[----:B------:R-:W-:Y:S01]  /*6210*/  ISETP.GT.AND P1, PT, R0, 0x8, P2 ;  /* 0x000000080000780c */ /* 0x000fe20001724270 */
[-C--:B------:R-:W-:Y:S01]  /*6220*/  FMUL R36, R36, R66.reuse ;  /* 0x0000004224247220 */ /* 0x080fe20000400000 */
[----:B------:R-:W-:Y:S01]  /*6230*/  ISETP.GT.AND P2, PT, R3, 0x20, PT ;  /* 0x000000200300780c */ /* 0x000fe20003f44270 */
[-C--:B------:R-:W-:Y:S01]  /*6240*/  FMUL R37, R37, R66.reuse ;  /* 0x0000004225257220 */ /* 0x080fe20000400000 */
[----:B------:R-:W-:Y:S01]  /*6250*/  F2FP.BF16.F32.PACK_AB R43, RZ, R43 ;  /* 0x0000002bff2b723e */ /* 0x000fe200000010ff */
[----:B------:R-:W-:Y:S01]  /*6260*/  FMUL R38, R38, R66 ;  /* 0x0000004226267220 */ /* 0x000fe20000400000 */
[----:B------:R-:W-:Y:S01]  /*6270*/  F2FP.BF16.F32.PACK_AB R44, RZ, R44 ;  /* 0x0000002cff2c723e */ /* 0x000fe200000010ff */
[-C--:B------:R-:W-:Y:S01]  /*6280*/  FMUL R39, R39, R66.reuse ;  /* 0x0000004227277220 */ /* 0x080fe20000400000 */
[----:B------:R-:W-:Y:S01]  /*6290*/  F2FP.BF16.F32.PACK_AB R45, RZ, R45 ;  /* 0x0000002dff2d723e */ /* 0x000fe200000010ff */
[----:B------:R-:W-:Y:S01]  /*62a0*/  FMUL R24, R24, R66 ;  /* 0x0000004218187220 */ /* 0x000fe20000400000 */
[----:B------:R-:W-:Y:S01]  /*62b0*/  F2FP.BF16.F32.PACK_AB R46, RZ, R46 ;  /* 0x0000002eff2e723e */ /* 0x000fe200000010ff */
        /* <DEDUP_REMOVED lines=19> */
[----:B0-----:R-:W-:Y:S01]  /*63f0*/  @P1 IMAD.MOV.U32 R6, RZ, RZ, R10 ;  /* 0x000000ffff061224 */ /* 0x001fe200078e000a */
[----:B------:R-:W-:Y:S01]  /*6400*/  F2FP.BF16.F32.PACK_AB R36, RZ, R36 ;  /* 0x00000024ff24723e */ /* 0x000fe200000010ff */
[----:B------:R-:W-:Y:S01]  /*6410*/  @P1 IMAD.MOV.U32 R7, RZ, RZ, R11 ;  /* 0x000000ffff071224 */ /* 0x000fe200078e000b */
[----:B------:R-:W-:Y:S01]  /*6420*/  F2FP.BF16.F32.PACK_AB R37, RZ, R37 ;  /* 0x00000025ff25723e */ /* 0x000fe200000010ff */
[----:B------:R-:W-:Y:S01]  /*6430*/  FMUL R30, R30, R66 ;  /* 0x000000421e1e7220 */ /* 0x000fe20000400000 */
[----:B------:R-:W-:Y:S01]  /*6440*/  F2FP.BF16.F32.PACK_AB R38, RZ, R38 ;  /* 0x00000026ff26723e */ /* 0x000fe200000010ff */
[----:B------:R-:W-:Y:S01]  /*6450*/  FMUL R31, R31, R66 ;  /* 0x000000421f1f7220 */ /* 0x000fe20000400000 */
[----:B------:R0:W-:Y:S01]  /*6460*/  @P1 STG.E.U16 desc[UR46][R6.64+0x30], R54 ;  /* 0x0000303606001986 */ /* 0x0001e2000c10152e */
[----:B------:R-:W-:-:S02]  /*6470*/  ISETP.GT.AND P1, PT, R0, 0x8, P2 ;  /* 0x000000080000780c */ /* 0x000fc40001724270 */
[----:B------:R-:W-:Y:S02]  /*6480*/  ISETP.GT.AND P2, PT, R3, 0x28, PT ;  /* 0x000000280300780c */ /* 0x000fe40003f44270 */
[----:B------:R-:W-:Y:S02]  /*6490*/  F2FP.BF16.F32.PACK_AB R39, RZ, R39 ;  /* 0x00000027ff27723e */ /* 0x000fe400000010ff */
[----:B------:R-:W-:Y:S02]  /*64a0*/  F2FP.BF16.F32.PACK_AB R24, RZ, R24 ;  /* 0x00000018ff18723e */ /* 0x000fe400000010ff */
[----:B------:R-:W-:Y:S02]  /*64b0*/  F2FP.BF16.F32.PACK_AB R25, RZ, R25 ;  /* 0x00000019ff19723e */ /* 0x000fe400000010ff */
[----:B------:R-:W-:Y:S01]  /*64c0*/  F2FP.BF16.F32.PACK_AB R26, RZ, R26 ;  /* 0x0000001aff1a723e */ /* 0x000fe200000010ff */
[----:B0-----:R-:W-:Y:S01]  /*64d0*/  @P3 IMAD.MOV.U32 R6, RZ, RZ, R10 ;  /* 0x000000ffff063224 */ /* 0x001fe200078e000a */
[----:B------:R-:W-:Y:S01]  /*64e0*/  F2FP.BF16.F32.PACK_AB R27, RZ, R27 ;  /* 0x0000001bff1b723e */ /* 0x000fe200000010ff */
[----:B------:R-:W-:Y:S01]  /*64f0*/  @P3 IMAD.MOV.U32 R7, RZ, RZ, R11 ;  /* 0x000000ffff073224 */ /* 0x000fe200078e000b */
[----:B------:R-:W-:-:S02]  /*6500*/  F2FP.BF16.F32.PACK_AB R28, RZ, R28 ;  /* 0x0000001cff1c723e */ /* 0x000fc400000010ff */
[----:B------:R-:W-:Y:S02]  /*6510*/  F2FP.BF16.F32.PACK_AB R29, RZ, R29 ;  /* 0x0000001dff1d723e */ /* 0x000fe400000010ff */
[----:B------:R0:W-:Y:S01]  /*6520*/  @P3 STG.E.U16 desc[UR46][R6.64+0x32], R55 ;  /* 0x0000323706003986 */ /* 0x0001e2000c10152e */
[C---:B------:R-:W-:Y:S02]  /*6530*/  ISETP.GT.AND P3, PT, R0.reuse, 0x8, P0 ;  /* 0x000000080000780c */ /* 0x040fe40000764270 */
[----:B------:R-:W-:Y:S01]  /*6540*/  ISETP.GT.AND P0, PT, R3, 0x29, PT ;  /* 0x000000290300780c */ /* 0x000fe20003f04270 */
[----:B------:R-:W-:Y:S01]  /*6550*/  @P5 STG.E.U16 desc[UR46][R4.64+0x40], R40 ;  /* 0x0000402804005986 */ /* 0x000fe2000c10152e */
[C---:B------:R-:W-:Y:S02]  /*6560*/  ISETP.GT.AND P5, PT, R0.reuse, RZ, P2 ;  /* 0x000000ff0000720c */ /* 0x040fe400017a4270 */
[C---:B------:R-:W-:Y:S01]  /*6570*/  ISETP.GT.AND P2, PT, R0.reuse, 0x8, P2 ;  /* 0x000000080000780c */ /* 0x040fe20001744270 */
[----:B------:R-:W-:Y:S01]  /*6580*/  @P4 STG.E.U16 desc[UR46][R4.64+0x42], R41 ;  /* 0x0000422904004986 */ /* 0x000fe2000c10152e */
[----:B------:R-:W-:-:S02]  /*6590*/  ISETP.GT.AND P4, PT, R0, RZ, P0 ;  /* 0x000000ff0000720c */ /* 0x000fc40000784270 */
[----:B------:R-:W-:Y:S01]  /*65a0*/  ISETP.GT.AND P0, PT, R0, 0x8, P0 ;  /* 0x000000080000780c */ /* 0x000fe20000704270 */
[----:B0-----:R-:W-:Y:S01]  /*65b0*/  @P1 IMAD.MOV.U32 R6, RZ, RZ, R10 ;  /* 0x000000ffff061224 */ /* 0x001fe200078e000a */
[----:B------:R-:W-:Y:S01]  /*65c0*/  F2FP.BF16.F32.PACK_AB R30, RZ, R30 ;  /* 0x0000001eff1e723e */ /* 0x000fe200000010ff */
[----:B------:R-:W-:Y:S01]  /*65d0*/  @P1 IMAD.MOV.U32 R7, RZ, RZ, R11 ;  /* 0x000000ffff071224 */ /* 0x000fe200078e000b */
[----:B------:R-:W-:-:S04]  /*65e0*/  F2FP.BF16.F32.PACK_AB R31, RZ, R31 ;  /* 0x0000001fff1f723e */ /* 0x000fc800000010ff */
[----:B------:R0:W-:Y:S01]  /*65f0*/  @P1 STG.E.U16 desc[UR46][R6.64+0x40], R42 ;  /* 0x0000402a06001986 */ /* 0x0001e2000c10152e */
[----:B------:R-:W-:Y:S01]  /*6600*/  ISETP.GT.AND P1, PT, R3, 0x31, PT ;  /* 0x000000310300780c */ /* 0x000fe20003f24270 */
[----:B0-----:R-:W-:Y:S02]  /*6610*/  @P3 IMAD.MOV.U32 R6, RZ, RZ, R10 ;  /* 0x000000ffff063224 */ /* 0x001fe400078e000a */
[----:B------:R-:W-:-:S05]  /*6620*/  @P3 IMAD.MOV.U32 R7, RZ, RZ, R11 ;  /* 0x000000ffff073224 */ /* 0x000fca00078e000b */
[----:B------:R0:W-:Y:S01]  /*6630*/  @P3 STG.E.U16 desc[UR46][R6.64+0x42], R43 ;  /* 0x0000422b06003986 */ /* 0x0001e2000c10152e */
[----:B------:R-:W-:-:S03]  /*6640*/  ISETP.GT.AND P3, PT, R3, 0x30, PT ;  /* 0x000000300300780c */ /* 0x000fc60003f64270 */
[----:B------:R-:W-:Y:S01]  /*6650*/  @P5 STG.E.U16 desc[UR46][R4.64+0x50], R44 ;  /* 0x0000502c04005986 */ /* 0x000fe2000c10152e */
[----:B------:R-:W-:-:S03]  /*6660*/  ISETP.GT.AND P5, PT, R0, RZ, P3 ;  /* 0x000000ff0000720c */ /* 0x000fc60001fa4270 */
[----:B------:R-:W-:Y:S01]  /*6670*/  @P4 STG.E.U16 desc[UR46][R4.64+0x52], R45 ;  /* 0x0000522d04004986 */ /* 0x000fe2000c10152e */
[----:B------:R-:W-:Y:S01]  /*6680*/  ISETP.GT.AND P4, PT, R0, RZ, P1 ;  /* 0x000000ff0000720c */ /* 0x000fe20000f84270 */
[----:B0-----:R-:W-:Y:S02]  /*6690*/  @P2 IMAD.MOV.U32 R6, RZ, RZ, R10 ;  /* 0x000000ffff062224 */ /* 0x001fe400078e000a */
[----:B------:R-:W-:-:S05]  /*66a0*/  @P2 IMAD.MOV.U32 R7, RZ, RZ, R11 ;  /* 0x000000ffff072224 */ /* 0x000fca00078e000b */
[----:B------:R0:W-:Y:S02]  /*66b0*/  @P2 STG.E.U16 desc[UR46][R6.64+0x50], R46 ;  /* 0x0000502e06002986 */ /* 0x0001e4000c10152e */
[----:B0-----:R-:W-:Y:S02]  /*66c0*/  @P0 IMAD.MOV.U32 R6, RZ, RZ, R10 ;  /* 0x000000ffff060224 */ /* 0x001fe400078e000a */
[----:B------:R-:W-:-:S05]  /*66d0*/  @P0 IMAD.MOV.U32 R7, RZ, RZ, R11 ;  /* 0x000000ffff070224 */ /* 0x000fca00078e000b */
[----:B------:R0:W-:Y:S01]  /*66e0*/  @P0 STG.E.U16 desc[UR46][R6.64+0x52], R47 ;  /* 0x0000522f06000986 */ /* 0x0001e2000c10152e */
[----:B------:R-:W-:-:S03]  /*66f0*/  ISETP.GT.AND P0, PT, R0, 0x8, P3 ;  /* 0x000000080000780c */ /* 0x000fc60001f04270 */
[----:B------:R-:W-:Y:S01]  /*6700*/  @P5 STG.E.U16 desc[UR46][R4.64+0x60], R32 ;  /* 0x0000602004005986 */ /* 0x000fe2000c10152e */
[C---:B------:R-:W-:Y:S02]  /*6710*/  ISETP.GT.AND P5, PT, R0.reuse, 0x8, P1 ;  /* 0x000000080000780c */ /* 0x040fe40000fa4270 */
[C---:B------:R-:W-:Y:S01]  /*6720*/  ISETP.GT.AND P1, PT, R3.reuse, 0x39, PT ;  /* 0x000000390300780c */ /* 0x040fe20003f24270 */
[----:B------:R-:W-:Y:S01]  /*6730*/  @P4 STG.E.U16 desc[UR46][R4.64+0x62], R33 ;  /* 0x0000622104004986 */ /* 0x000fe2000c10152e */
[----:B------:R-:W-:Y:S02]  /*6740*/  ISETP.GT.AND P4, PT, R3, 0x38, PT ;  /* 0x000000380300780c */ /* 0x000fe40003f84270 */
[C---:B------:R-:W-:Y:S02]  /*6750*/  ISETP.GT.AND P3, PT, R0.reuse, RZ, P1 ;  /* 0x000000ff0000720c */ /* 0x040fe40000f64270 */
[C---:B------:R-:W-:Y:S01]  /*6760*/  ISETP.GT.AND P2, PT, R0.reuse, RZ, P4 ;  /* 0x000000ff0000720c */ /* 0x040fe20002744270 */
[----:B0-----:R-:W-:Y:S01]  /*6770*/  @P0 IMAD.MOV.U32 R6, RZ, RZ, R10 ;  /* 0x000000ffff060224 */ /* 0x001fe200078e000a */
[----:B------:R-:W-:Y:S01]  /*6780*/  ISETP.GT.AND P4, PT, R0, 0x8, P4 ;  /* 0x000000080000780c */ /* 0x000fe20002784270 */
[----:B------:R-:W-:-:S05]  /*6790*/  @P0 IMAD.MOV.U32 R7, RZ, RZ, R11 ;  /* 0x000000ffff070224 */ /* 0x000fca00078e000b */
[----:B------:R0:W-:Y:S01]  /*67a0*/  @P0 STG.E.U16 desc[UR46][R6.64+0x60], R34 ;  /* 0x0000602206000986 */ /* 0x0001e2000c10152e */
[----:B------:R-:W-:-:S06]  /*67b0*/  ISETP.GT.AND P0, PT, R3, 0x49, PT ;  /* 0x000000490300780c */ /* 0x000fcc0003f04270 */
[--C-:B------:R-:W-:Y:S02]  /*67c0*/  @P4 IMAD.MOV.U32 R2, RZ, RZ, R10.reuse ;  /* 0x000000ffff024224 */ /* 0x100fe400078e000a */
[----:B0-----:R-:W-:Y:S02]  /*67d0*/  @P5 IMAD.MOV.U32 R6, RZ, RZ, R10 ;  /* 0x000000ffff065224 */ /* 0x001fe400078e000a */
[----:B------:R-:W-:-:S05]  /*67e0*/  @P5 IMAD.MOV.U32 R7, RZ, RZ, R11 ;  /* 0x000000ffff075224 */ /* 0x000fca00078e000b */
[----:B------:R-:W-:Y:S01]  /*67f0*/  @P5 STG.E.U16 desc[UR46][R6.64+0x62], R35 ;  /* 0x0000622306005986 */ /* 0x000fe2000c10152e */
[----:B------:R-:W-:Y:S02]  /*6800*/  ISETP.GT.AND P5, PT, R0, 0x8, P1 ;  /* 0x000000080000780c */ /* 0x000fe40000fa4270 */
[C---:B------:R-:W-:Y:S01]  /*6810*/  ISETP.GT.AND P1, PT, R3.reuse, 0x48, PT ;  /* 0x000000480300780c */ /* 0x040fe20003f24270 */
[----:B------:R-:W-:Y:S01]  /*6820*/  @P2 STG.E.U16 desc[UR46][R4.64+0x70], R36 ;  /* 0x0000702404002986 */ /* 0x000fe2000c10152e */
[----:B------:R-:W-:-:S03]  /*6830*/  ISETP.GT.AND P2, PT, R3, 0x41, PT ;  /* 0x000000410300780c */ /* 0x000fc60003f44270 */
[----:B------:R-:W-:Y:S01]  /*6840*/  @P3 STG.E.U16 desc[UR46][R4.64+0x72], R37 ;  /* 0x0000722504003986 */ /* 0x000fe2000c10152e */
[----:B------:R-:W-:Y:S01]  /*6850*/  ISETP.GT.AND P3, PT, R3, 0x40, PT ;  /* 0x000000400300780c */ /* 0x000fe20003f64270 */
[----:B------:R-:W-:-:S05]  /*6860*/  @P4 IMAD.MOV.U32 R3, RZ, RZ, R11 ;  /* 0x000000ffff034224 */ /* 0x000fca00078e000b */
[----:B------:R0:W-:Y:S01]  /*6870*/  @P4 STG.E.U16 desc[UR46][R2.64+0x70], R38 ;  /* 0x0000702602004986 */ /* 0x0001e2000c10152e */
[C---:B------:R-:W-:Y:S02]  /*6880*/  ISETP.GT.AND P4, PT, R0.reuse, RZ, P2 ;  /* 0x000000ff0000720c */ /* 0x040fe40001784270 */
[----:B------:R-:W-:Y:S01]  /*6890*/  ISETP.GT.AND P2, PT, R0, 0x8, P2 ;  /* 0x000000080000780c */ /* 0x000fe20001744270 */
[----:B0-----:R-:W-:Y:S02]  /*68a0*/  @P5 IMAD.MOV.U32 R2, RZ, RZ, R10 ;  /* 0x000000ffff025224 */ /* 0x001fe400078e000a */
[----:B------:R-:W-:-:S05]  /*68b0*/  @P5 IMAD.MOV.U32 R3, RZ, RZ, R11 ;  /* 0x000000ffff035224 */ /* 0x000fca00078e000b */
[----:B------:R0:W-:Y:S01]  /*68c0*/  @P5 STG.E.U16 desc[UR46][R2.64+0x72], R39 ;  /* 0x0000722702005986 */ /* 0x0001e2000c10152e */
[C---:B------:R-:W-:Y:S02]  /*68d0*/  ISETP.GT.AND P5, PT, R0.reuse, RZ, P3 ;  /* 0x000000ff0000720c */ /* 0x040fe40001fa4270 */
[----:B------:R-:W-:-:S11]  /*68e0*/  ISETP.GT.AND P3, PT, R0, 0x8, P3 ;  /* 0x000000080000780c */ /* 0x000fd60001f64270 */
[----:B0-----:R-:W-:Y:S02]  /*68f0*/  @P5 IMAD.MOV.U32 R2, RZ, RZ, R4 ;  /* 0x000000ffff025224 */ /* 0x001fe400078e0004 */
        /* <DEDUP_REMOVED lines=8> */
[----:B------:R-:W-:Y:S01]  /*6980*/  ISETP.GT.AND P1, PT, R0, 0x8, P1 ;  /* 0x000000080000780c */ /* 0x000fe20000f24270 */
[----:B0-----:R-:W-:Y:S02]  /*6990*/  @P3 IMAD.MOV.U32 R2, RZ, RZ, R10 ;  /* 0x000000ffff023224 */ /* 0x001fe400078e000a */
[----:B------:R-:W-:-:S05]  /*69a0*/  @P3 IMAD.MOV.U32 R3, RZ, RZ, R11 ;  /* 0x000000ffff033224 */ /* 0x000fca00078e000b */
[----:B------:R0:W-:Y:S02]  /*69b0*/  @P3 STG.E.U16 desc[UR46][R2.64+0x80], R26 ;  /* 0x0000801a02003986 */ /* 0x0001e4000c10152e */
[----:B0-----:R-:W-:Y:S02]  /*69c0*/  @P2 IMAD.MOV.U32 R2, RZ, RZ, R10 ;  /* 0x000000ffff022224 */ /* 0x001fe400078e000a */
[----:B------:R-:W-:-:S05]  /*69d0*/  @P2 IMAD.MOV.U32 R3, RZ, RZ, R11 ;  /* 0x000000ffff032224 */ /* 0x000fca00078e000b */
[----:B------:R0:W-:Y:S02]  /*69e0*/  @P2 STG.E.U16 desc[UR46][R2.64+0x82], R27 ;  /* 0x0000821b02002986 */ /* 0x0001e4000c10152e */
[----:B0-----:R-:W-:Y:S02]  /*69f0*/  @P4 IMAD.MOV.U32 R2, RZ, RZ, R4 ;  /* 0x000000ffff024224 */ /* 0x001fe400078e0004 */
[----:B------:R-:W-:-:S05]  /*6a00*/  @P4 IMAD.MOV.U32 R3, RZ, RZ, R5 ;  /* 0x000000ffff034224 */ /* 0x000fca00078e0005 */
[----:B------:R0:W-:Y:S04]  /*6a10*/  @P4 STG.E.U16 desc[UR46][R2.64+0x90], R28 ;  /* 0x0000901c02004986 */ /* 0x0001e8000c10152e */
[----:B------:R1:W-:Y:S01]  /*6a20*/  @P5 STG.E.U16 desc[UR46][R4.64+0x92], R29 ;  /* 0x0000921d04005986 */ /* 0x0003e2000c10152e */
[----:B0-----:R-:W-:Y:S02]  /*6a30*/  @P1 IMAD.MOV.U32 R2, RZ, RZ, R10 ;  /* 0x000000ffff021224 */ /* 0x001fe400078e000a */
[----:B------:R-:W-:-:S05]  /*6a40*/  @P1 IMAD.MOV.U32 R3, RZ, RZ, R11 ;  /* 0x000000ffff031224 */ /* 0x000fca00078e000b */
[----:B------:R1:W-:Y:S04]  /*6a50*/  @P1 STG.E.U16 desc[UR46][R2.64+0x90], R30 ;  /* 0x0000901e02001986 */ /* 0x0003e8000c10152e */
[----:B------:R1:W-:Y:S02]  /*6a60*/  @P0 STG.E.U16 desc[UR46][R10.64+0x92], R31 ;  /* 0x0000921f0a000986 */ /* 0x0003e4000c10152e */
.L_x_114:
[----:B------:R-:W-:Y:S05]  /*6a70*/  BSYNC B0 ;  /* 0x0000000000007941 */ /* 0x000fea0003800000 */
.L_x_36:
[----:B01----:R-:W2:Y:S01]  /*6a80*/  LDL.64 R2, [R1] ;  /* 0x0000000001027983 */ /* 0x003ea20000100a00 */
[----:B------:R-:W-:Y:S01]  /*6a90*/  ULDC.64 UR4, c[0x0][0x650] ;  /* 0x0001940000047ab9 */ /* 0x000fe20000000a00 */
[----:B------:R0:W-:Y:S01]  /*6aa0*/  SYNCS.ARRIVE.TRANS64.A1T0 RZ, [R74+UR42], RZ ;  /* 0x000000ff4aff79a7 */ /* 0x0001e2000810002a */
[----:B------:R-:W-:Y:S01]  /*6ab0*/  PRMT R0, RZ, 0x7610, R0 ;  /* 0x00007610ff007816 */ /* 0x000fe20000000000 */
[----:B-----5:R-:W-:Y:S02]  /*6ac0*/  IMAD.MOV.U32 R19, RZ, RZ, -0x1 ;  /* 0xffffffffff137424 */ /* 0x020fe400078e00ff */
[----:B------:R-:W-:Y:S01]  /*6ad0*/  IMAD.MOV.U32 R22, RZ, RZ, -0x1 ;  /* 0xffffffffff167424 */ /* 0x000fe200078e00ff */
[----:B--2---:R-:W-:-:S04]  /*6ae0*/  LEA R18, P0, R2, R18, 0x1 ;  /* 0x0000001202127211 */ /* 0x004fc800078008ff */
[----:B------:R-:W-:Y:S01]  /*6af0*/  LEA.HI.X R17, R2, R17, R23, 0x1, P0 ;  /* 0x0000001102117211 */ /* 0x000fe200000f0c17 */
[----:B------:R-:W-:Y:S01]  /*6b00*/  IMAD.MOV.U32 R2, RZ, RZ, -0x1 ;  /* 0xffffffffff027424 */ /* 0x000fe200078e00ff */
[----:B------:R-:W-:-:S04]  /*6b10*/  ISETP.GE.U32.AND P0, PT, R18, UR4, PT ;  /* 0x0000000412007c0c */ /* 0x000fc8000bf06070 */
[----:B------:R-:W-:-:S13]  /*6b20*/  ISETP.GE.U32.AND.EX P0, PT, R17, UR5, PT, P0 ;  /* 0x0000000511007c0c */ /* 0x000fda000bf06100 */
[----:B0-----:R-:W-:Y:S05]  /*6b30*/  @P0 BRA `(.L_x_115) ;  /* 0x0000000400700947 */ /* 0x001fea0003800000 */
[----:B------:R-:W0:Y:S01]  /*6b40*/  S2R R10, SR_CTAID.X ;  /* 0x00000000000a7919 */ /* 0x000e220000002500 */
[----:B---34-:R-:W1:Y:S01]  /*6b50*/  LDC.64 R8, c[0x0][0x628] ;  /* 0x00018a00ff087b82 */ /* 0x018e620000000a00 */
[----:B------:R-:W-:Y:S01]  /*6b60*/  ULDC UR4, c[0x0][0x150] ;  /* 0x0000540000047ab9 */ /* 0x000fe20000000800 */
[----:B------:R-:W-:Y:S01]  /*6b70*/  IMAD.MOV.U32 R6, RZ, RZ, R18 ;  /* 0x000000ffff067224 */ /* 0x000fe200078e0012 */
[----:B------:R-:W2:Y:S01]  /*6b80*/  S2R R20, SR_CTAID.Y ;  /* 0x0000000000147919 */ /* 0x000ea20000002600 */
[----:B------:R-:W-:-:S04]  /*6b90*/  IMAD.MOV.U32 R7, RZ, RZ, R17 ;  /* 0x000000ffff077224 */ /* 0x000fc800078e0011 */
[----:B------:R-:W3:Y:S08]  /*6ba0*/  LDC R15, c[0x0][0x144] ;  /* 0x00005100ff0f7b82 */ /* 0x000ef00000000800 */
[----:B------:R-:W4:Y:S08]  /*6bb0*/  LDC R0, c[0x0][0x630] ;  /* 0x00018c00ff007b82 */ /* 0x000f300000000800 */
[----:B------:R-:W2:Y:S01]  /*6bc0*/  LDC.64 R12, c[0x0][0x620] ;  /* 0x00018800ff0c7b82 */ /* 0x000ea20000000a00 */
[----:B-1----:R-:W-:-:S04]  /*6bd0*/  ISETP.NE.U32.AND P0, PT, R8, RZ, PT ;  /* 0x000000ff0800720c */ /* 0x002fc80003f05070 */
[----:B------:R-:W-:Y:S02]  /*6be0*/  ISETP.NE.AND.EX P0, PT, R9, RZ, PT, P0 ;  /* 0x000000ff0900720c */ /* 0x000fe40003f05300 */
[----:B0-----:R-:W-:-:S05]  /*6bf0*/  I2FP.F32.U32 R2, R10 ;  /* 0x0000000a00027245 */ /* 0x001fca0000201000 */
[----:B------:R-:W-:-:S04]  /*6c00*/  FMUL R2, R2, UR4 ;  /* 0x0000000402027c20 */ /* 0x000fc80008400000 */
[----:B------:R0:W1:Y:S02]  /*6c10*/  F2I.U32.TRUNC.NTZ R14, R2 ;  /* 0x00000002000e7305 */ /* 0x000064000020f000 */
[----:B---34-:R-:W-:Y:S05]  /*6c20*/  @!P0 BRA `(.L_x_116) ;  /* 0x0000000000288947 */ /* 0x018fea0003800000 */
[----:B------:R-:W3:Y:S02]  /*6c30*/  LDC R3, c[0x0][0x634] ;  /* 0x00018d00ff037b82 */ /* 0x000ee40000000800 */
[----:B---3--:R-:W-:-:S05]  /*6c40*/  IADD3 R7, P0, R18, R3, RZ ;  /* 0x0000000312077210 */ /* 0x008fca0007f1e0ff */
[----:B------:R-:W-:-:S04]  /*6c50*/  IMAD.X R11, RZ, RZ, R17, P0 ;  /* 0x000000ffff0b7224 */ /* 0x000fc800000e0611 */
[----:B0-----:R-:W-:-:S04]  /*6c60*/  IMAD.WIDE.U32 R2, R11, R8, RZ ;  /* 0x000000080b027225 */ /* 0x001fc800078e00ff */
[----:B------:R-:W-:-:S04]  /*6c70*/  IMAD.WIDE.U32 R4, P0, R7, R9, R2 ;  /* 0x0000000907047225 */ /* 0x000fc80007800002 */
[----:B------:R-:W-:-:S04]  /*6c80*/  IMAD.WIDE.U32 R2, R7, R8, RZ ;  /* 0x0000000807027225 */ /* 0x000fc800078e00ff */
[----:B------:R-:W-:Y:S01]  /*6c90*/  IMAD.X R7, RZ, RZ, RZ, P0 ;  /* 0x000000ffff077224 */ /* 0x000fe200000e06ff */
[----:B------:R-:W-:Y:S01]  /*6ca0*/  IADD3 RZ, P0, R3, R4, RZ ;  /* 0x0000000403ff7210 */ /* 0x000fe20007f1e0ff */
[----:B------:R-:W-:-:S04]  /*6cb0*/  IMAD.MOV.U32 R6, RZ, RZ, R5 ;  /* 0x000000ffff067224 */ /* 0x000fc800078e0005 */
[----:B------:R-:W-:-:S08]  /*6cc0*/  IMAD.WIDE.U32.X R6, R11, R9, R6, P0 ;  /* 0x000000090b067225 */ /* 0x000fd000000e0406 */
.L_x_116:
[----:B------:R-:W3:Y:S01]  /*6cd0*/  LDC.64 R26, c[0x0][0x640] ;  /* 0x00019000ff1a7b82 */ /* 0x000ee20000000a00 */
[-C--:B------:R-:W-:Y:S01]  /*6ce0*/  SHF.R.U64 R11, R6, R0.reuse, R7 ;  /* 0x00000000060b7219 */ /* 0x080fe20000001207 */
[----:B------:R-:W-:Y:S01]  /*6cf0*/  IMAD.MOV.U32 R19, RZ, RZ, R17 ;  /* 0x000000ffff137224 */ /* 0x000fe200078e0011 */
[----:B------:R-:W-:Y:S01]  /*6d00*/  SHF.R.U32.HI R0, RZ, R0, R7 ;  /* 0x00000000ff007219 */ /* 0x000fe20000011607 */
[----:B-1----:R-:W-:Y:S01]  /*6d10*/  IMAD.MOV R14, RZ, RZ, -R14 ;  /* 0x000000ffff0e7224 */ /* 0x002fe200078e0a0e */
[----:B------:R-:W-:Y:S01]  /*6d20*/  IADD3 R5, P0, RZ, -R11, RZ ;  /* 0x8000000bff057210 */ /* 0x000fe20007f1e0ff */
[----:B------:R-:W-:Y:S01]  /*6d30*/  ULDC UR4, c[0x0][0x154] ;  /* 0x0000550000047ab9 */ /* 0x000fe20000000800 */
[----:B------:R-:W-:Y:S01]  /*6d40*/  IMAD.MOV.U32 R7, RZ, RZ, 0x1 ;  /* 0x00000001ff077424 */ /* 0x000fe200078e00ff */
[----:B------:R-:W1:Y:S01]  /*6d50*/  LDC R4, c[0x0][0x618] ;  /* 0x00018600ff047b82 */ /* 0x000e620000000800 */
[----:B------:R-:W-:Y:S02]  /*6d60*/  IMAD R22, R15, R14, R10 ;  /* 0x0000000e0f167224 */ /* 0x000fe400078e020a */
[----:B------:R-:W-:-:S04]  /*6d70*/  IMAD.X R3, RZ, RZ, ~R0, P0 ;  /* 0x000000ffff037224 */ /* 0x000fc800000e0e00 */
[-C--:B--2---:R-:W-:Y:S01]  /*6d80*/  IMAD R0, R3, R12.reuse, RZ ;  /* 0x0000000c03007224 */ /* 0x084fe200078e02ff */
[----:B------:R-:W2:Y:S01]  /*6d90*/  LDC R6, c[0x0][0x608] ;  /* 0x00018200ff067b82 */ /* 0x000ea20000000800 */
[----:B0-----:R-:W-:-:S04]  /*6da0*/  IMAD.WIDE.U32 R2, R5, R12, R18 ;  /* 0x0000000c05027225 */ /* 0x001fc800078e0012 */
[----:B------:R-:W-:Y:S01]  /*6db0*/  IMAD R5, R5, R13, R0 ;  /* 0x0000000d05057224 */ /* 0x000fe200078e0200 */
[----:B------:R-:W-:Y:S02]  /*6dc0*/  I2FP.F32.U32 R0, R20 ;  /* 0x0000001400007245 */ /* 0x000fe40000201000 */
[----:B------:R-:W0:Y:S01]  /*6dd0*/  LDC R24, c[0x0][0x658] ;  /* 0x00019600ff187b82 */ /* 0x000e220000000800 */
[----:B------:R-:W-:Y:S01]  /*6de0*/  IMAD.IADD R3, R3, 0x1, R5 ;  /* 0x0000000103037824 */ /* 0x000fe200078e0205 */
[----:B---3--:R-:W-:Y:S01]  /*6df0*/  ISETP.NE.U32.AND P0, PT, R26, RZ, PT ;  /* 0x000000ff1a00720c */ /* 0x008fe20003f05070 */
[----:B------:R-:W-:Y:S01]  /*6e00*/  FMUL R0, R0, UR4 ;  /* 0x0000000400007c20 */ /* 0x000fe20008400000 */
[----:B------:R-:W-:Y:S02]  /*6e10*/  IMAD.MOV.U32 R5, RZ, RZ, -0x1 ;  /* 0xffffffffff057424 */ /* 0x000fe400078e00ff */
[----:B------:R-:W-:Y:S01]  /*6e20*/  ISETP.NE.AND.EX P0, PT, R27, RZ, PT, P0 ;  /* 0x000000ff1b00720c */ /* 0x000fe20003f05300 */
[----:B------:R3:W4:Y:S01]  /*6e30*/  F2I.U32.TRUNC.NTZ R12, R0 ;  /* 0x00000000000c7305 */ /* 0x000722000020f000 */
[----:B------:R-:W3:Y:S01]  /*6e40*/  LDC R15, c[0x0][0x148] ;  /* 0x00005200ff0f7b82 */ /* 0x000ee20000000800 */
[----:B-1----:R-:W-:-:S02]  /*6e50*/  SHF.R.U64 R10, R2, R4, R3 ;  /* 0x00000004020a7219 */ /* 0x002fc40000001203 */
[----:B------:R-:W-:-:S05]  /*6e60*/  SHF.R.U32.HI R3, RZ, R4, R3 ;  /* 0x00000004ff037219 */ /* 0x000fca0000011603 */
[----:B------:R-:W1:Y:S01]  /*6e70*/  LDC R14, c[0x0][0x600] ;  /* 0x00018000ff0e7b82 */ /* 0x000e620000000800 */
[-CC-:B--2---:R-:W-:Y:S02]  /*6e80*/  SHF.R.U64 R8, R10, R6.reuse, R3.reuse ;  /* 0x000000060a087219 */ /* 0x184fe40000001203 */
[----:B------:R-:W-:-:S05]  /*6e90*/  SHF.R.U32.HI R3, RZ, R6, R3 ;  /* 0x00000006ff037219 */ /* 0x000fca0000011603 */
[----:B------:R-:W2:Y:S01]  /*6ea0*/  LDC R21, c[0x0][0x648] ;  /* 0x00019200ff157b82 */ /* 0x000ea20000000800 */
[-CC-:B0-----:R-:W-:Y:S02]  /*6eb0*/  SHF.R.U64 R13, R8, R24.reuse, R3.reuse ;  /* 0x00000018080d7219 */ /* 0x181fe40000001203 */
[-C--:B------:R-:W-:Y:S02]  /*6ec0*/  SHF.L.U32 R5, R5, R24.reuse, RZ ;  /* 0x0000001805057219 */ /* 0x080fe400000006ff */
[-C--:B------:R-:W-:Y:S01]  /*6ed0*/  SHF.R.U32.HI R3, RZ, R24.reuse, R3 ;  /* 0x00000018ff037219 */ /* 0x080fe20000011603 */
[----:B------:R-:W-:Y:S01]  /*6ee0*/  IMAD.MOV.U32 R2, RZ, RZ, R13 ;  /* 0x000000ffff027224 */ /* 0x000fe200078e000d */
[----:B------:R-:W-:Y:S01]  /*6ef0*/  SHF.L.U32 R24, R7, R24, RZ ;  /* 0x0000001807187219 */ /* 0x000fe200000006ff */
[----:B------:R-:W0:Y:S01]  /*6f00*/  LDC R25, c[0x0][0x638] ;  /* 0x00018e00ff197b82 */ /* 0x000e220000000800 */
[----:B------:R-:W-:-:S07]  /*6f10*/  LOP3.LUT R19, RZ, R5, RZ, 0x33, !PT ;  /* 0x00000005ff137212 */ /* 0x000fce00078e33ff */
[----:B------:R-:W0:Y:S01]  /*6f20*/  LDC R28, c[0x0][0x610] ;  /* 0x00018400ff1c7b82 */ /* 0x000e220000000800 */
[----:B----4-:R-:W-:Y:S05]  /*6f30*/  @!P0 BRA `(.L_x_117) ;  /* 0x0000000000288947 */ /* 0x010fea0003800000 */
[----:B---3--:R-:W3:Y:S02]  /*6f40*/  LDC R0, c[0x0][0x64c] ;  /* 0x00019300ff007b82 */ /* 0x008ee40000000800 */
[----:B---3--:R-:W-:-:S05]  /*6f50*/  IADD3 R7, P0, R13, R0, RZ ;  /* 0x000000000d077210 */ /* 0x008fca0007f1e0ff */
        /* <DEDUP_REMOVED lines=8> */
.L_x_117:
[----:B------:R-:W4:Y:S01]  /*6fe0*/  LDC R4, c[0x0][0x65c] ;  /* 0x00019700ff047b82 */ /* 0x000f220000000800 */
[----:B--23--:R-:W-:Y:S01]  /*6ff0*/  SHF.R.U64 R0, R2, R21, R3 ;  /* 0x0000001502007219 */ /* 0x00cfe20000001203 */
[----:B-1----:R-:W-:Y:S01]  /*7000*/  VIADD R3, R14, 0xffffffff ;  /* 0xffffffff0e037836 */ /* 0x002fe20000000000 */
[----:B------:R-:W-:Y:S01]  /*7010*/  LOP3.LUT R19, R8, R19, RZ, 0xc0, !PT ;  /* 0x0000001308137212 */ /* 0x000fe200078ec0ff */
[----:B------:R-:W-:Y:S02]  /*7020*/  IMAD.MOV R12, RZ, RZ, -R12 ;  /* 0x000000ffff0c7224 */ /* 0x000fe400078e0a0c */
[----:B------:R-:W-:Y:S01]  /*7030*/  IMAD.MOV R2, RZ, RZ, -R0 ;  /* 0x000000ffff027224 */ /* 0x000fe200078e0a00 */
[----:B------:R-:W-:Y:S01]  /*7040*/  LOP3.LUT R3, R10, R3, RZ, 0xc0, !PT ;  /* 0x000000030a037212 */ /* 0x000fe200078ec0ff */
[----:B------:R-:W-:Y:S02]  /*7050*/  IMAD R19, R24, R0, R19 ;  /* 0x0000000018137224 */ /* 0x000fe400078e0213 */
[----:B0-----:R-:W-:-:S04]  /*7060*/  IMAD R0, R2, R25, R13 ;  /* 0x0000001902007224 */ /* 0x001fc800078e020d */
[----:B------:R-:W-:Y:S01]  /*7070*/  IMAD R2, R0, R14, R3 ;  /* 0x0000000e00027224 */ /* 0x000fe200078e0203 */
[----:B----4-:R-:W-:Y:S01]  /*7080*/  ISETP.NE.AND P0, PT, R4, 0x1, PT ;  /* 0x000000010400780c */ /* 0x010fe20003f05270 */
[----:B------:R-:W-:-:S05]  /*7090*/  IMAD.MOV.U32 R4, RZ, RZ, 0x1 ;  /* 0x00000001ff047424 */ /* 0x000fca00078e00ff */
[----:B------:R-:W-:-:S07]  /*70a0*/  PRMT R0, R4, 0x7610, R0 ;  /* 0x0000761004007816 */ /* 0x000fce0000000000 */
[----:B------:R-:W-:-:S04]  /*70b0*/  @P0 IMAD R22, R15, R12, R20 ;  /* 0x0000000c0f160224 */ /* 0x000fc800078e0214 */
[----:B------:R-:W-:-:S05]  /*70c0*/  IMAD R19, R19, R28, R22 ;  /* 0x0000001c13137224 */ /* 0x000fca00078e0216 */
[----:B------:R-:W-:Y:S02]  /*70d0*/  SEL R22, R2, R19, !P0 ;  /* 0x0000001302167207 */ /* 0x000fe40004000000 */
[----:B------:R-:W-:Y:S01]  /*70e0*/  SEL R19, R19, R2, !P0 ;  /* 0x0000000213137207 */ /* 0x000fe20004000000 */
[----:B------:R-:W-:-:S07]  /*70f0*/  IMAD.MOV.U32 R2, RZ, RZ, R11 ;  /* 0x000000ffff027224 */ /* 0x000fce00078e000b */
.L_x_115:
[----:B------:R-:W-:Y:S02]  /*7100*/  LOP3.LUT P0, RZ, R0, 0xff, RZ, 0xc0, !PT ;  /* 0x000000ff00ff7812 */ /* 0x000fe4000780c0ff */
[----:B------:R-:W-:-:S11]  /*7110*/  LOP3.LUT R83, R83, 0x1, RZ, 0x3c, !PT ;  /* 0x0000000153537812 */ /* 0x000fd600078e3cff */
[----:B------:R-:W-:Y:S05]  /*7120*/  @P0 BRA `(.L_x_118) ;  /* 0xffffffa400880947 */ /* 0x000fea000383ffff */
[----:B------:R-:W-:Y:S05]  /*7130*/  EXIT ;  /* 0x000000000000794d */ /* 0x000fea0003800000 */
.L_x_17:
[----:B------:R-:W-:-:S08]  /*7140*/  ISETP.NE.AND P0, PT, R5, RZ, PT ;  /* 0x000000ff0500720c */ /* 0x000fd00003f05270 */
[----:B0-----:R-:W0:-:S00]  /*7150*/  USETMAXREG.DEALLOC.CTAPOOL 0x28 ;  /* 0x00000028000079c8 */ /* 0x001e0000080e0500 */
[----:B------:R-:W-:Y:S05]  /*7160*/  @P0 EXIT ;  /* 0x000000000000094d */ /* 0x000fea0003800000 */
[----:B0-----:R-:W-:Y:S01]  /*7170*/  LOP3.LUT P0, RZ, R8, 0xff, RZ, 0xc0, !PT ;  /* 0x000000ff08ff7812 */ /* 0x001fe2000780c0ff */
[----:B------:R-:W-:Y:S02]  /*7180*/  IMAD.MOV.U32 R0, RZ, RZ, 0x1 ;  /* 0x00000001ff007424 */ /* 0x000fe400078e00ff */
[----:B------:R-:W-:-:S10]  /*7190*/  IMAD.MOV.U32 R7, RZ, RZ, RZ ;  /* 0x000000ffff077224 */ /* 0x000fd400078e00ff */
[----:B------:R-:W-:Y:S05]  /*71a0*/  @!P0 BRA `(.L_x_119) ;  /* 0x0000000c00648947 */ /* 0x000fea0003800000 */
[----:B------:R-:W0:Y:S01]  /*71b0*/  S2R R9, SR_CgaCtaId ;  /* 0x0000000000097919 */ /* 0x000e220000008800 */
[----:B------:R-:W-:Y:S01]  /*71c0*/  LOP3.LUT P0, RZ, R4, 0x1f, RZ, 0xc0, !PT ;  /* 0x0000001f04ff7812 */ /* 0x000fe2000780c0ff */
[----:B------:R-:W-:Y:S01]  /*71d0*/  ULDC UR5, c[0x0][0x658] ;  /* 0x0001960000057ab9 */ /* 0x000fe20000000800 */
[----:B------:R-:W-:Y:S01]  /*71e0*/  UMOV UR6, 0xffffffff ;  /* 0xffffffff00067882 */ /* 0x000fe20000000000 */
[----:B------:R-:W-:Y:S01]  /*71f0*/  BSSY B0, `(.L_x_119) ;  /* 0x00000d4000007945 */ /* 0x000fe20003800000 */
[----:B------:R-:W-:Y:S01]  /*7200*/  USHF.L.U32 UR6, UR6, UR5, URZ ;  /* 0x0000000506067299 */ /* 0x000fe2000800063f */
[C---:B------:R-:W-:Y:S01]  /*7210*/  ISETP.NE.AND P2, PT, R3.reuse, RZ, PT ;  /* 0x000000ff0300720c */ /* 0x040fe20003f45270 */
[----:B------:R-:W-:Y:S01]  /*7220*/  IMAD.MOV.U32 R8, RZ, RZ, 0x1 ;  /* 0x00000001ff087424 */ /* 0x000fe200078e00ff */
[----:B------:R-:W-:Y:S01]  /*7230*/  ISETP.NE.OR P0, PT, R3, RZ, !P0 ;  /* 0x000000ff0300720c */ /* 0x000fe20004705670 */
[----:B------:R-:W-:Y:S01]  /*7240*/  IMAD.MOV.U32 R0, RZ, RZ, 0x1 ;  /* 0x00000001ff007424 */ /* 0x000fe200078e00ff */
[----:B------:R-:W-:Y:S01]  /*7250*/  LOP3.LUT R6, R16, 0x2, RZ, 0xfc, !PT ;  /* 0x0000000210067812 */ /* 0x000fe200078efcff */
[----:B------:R-:W-:Y:S01]  /*7260*/  IMAD.MOV.U32 R7, RZ, RZ, RZ ;  /* 0x000000ffff077224 */ /* 0x000fe200078e00ff */
[----:B------:R-:W-:Y:S01]  /*7270*/  ULDC UR4, c[0x0][0x600] ;  /* 0x0001800000047ab9 */ /* 0x000fe20000000800 */
[----:B------:R-:W-:Y:S01]  /*7280*/  UMOV UR7, 0x1 ;  /* 0x0000000100077882 */ /* 0x000fe20000000000 */
[----:B------:R-:W-:-:S02]  /*7290*/  UIADD3 UR21, UR38, 0x1, URZ ;  /* 0x0000000126157890 */ /* 0x000fc4000fffe03f */
[----:B------:R-:W-:Y:S02]  /*72a0*/  UIADD3 UR4, UR4, -0x1, URZ ;  /* 0xffffffff04047890 */ /* 0x000fe4000fffe03f */
[----:B------:R-:W-:Y:S02]  /*72b0*/  USHF.L.U32 UR5, UR7, UR5, URZ ;  /* 0x0000000507057299 */ /* 0x000fe4000800063f */
[----:B------:R-:W-:Y:S01]  /*72c0*/  ULOP3.LUT UR13, URZ, UR6, URZ, 0x33, !UPT ;  /* 0x000000063f0d7292 */ /* 0x000fe2000f8e333f */
[----:B------:R-:W-:Y:S01]  /*72d0*/  ULDC.64 UR22, c[0x0][0x198] ;  /* 0x0000660000167ab9 */ /* 0x000fe20000000a00 */
[----:B0-----:R-:W-:-:S10]  /*72e0*/  LOP3.LUT R9, R9, 0x1, RZ, 0xc0, !PT ;  /* 0x0000000109097812 */ /* 0x001fd400078ec0ff */
.L_x_131:
[----:B------:R-:W-:-:S03]  /*72f0*/  UMOV UR6, 0xffffffff ;  /* 0xffffffff00067882 */ /* 0x000fc60000000000 */
[----:B------:R-:W-:Y:S05]  /*7300*/  BRA.DIV UR6, `(.L_x_120) ;  /* 0x0000001206687947 */ /* 0x000fea000b800000 */
[----:B------:R-:W-:-:S13]  /*7310*/  ELECT P6, URZ, PT ;  /* 0x00000000003f782f */ /* 0x000fda00038c0000 */
.L_x_146:
[----:B------:R-:W0:Y:S01]  /*7320*/  LDC R3, c[0x0][0x28c] ;  /* 0x0000a300ff037b82 */ /* 0x000e220000000800 */
[----:B------:R-:W-:Y:S01]  /*7330*/  BSSY B1, `(.L_x_121) ;  /* 0x0000047000017945 */ /* 0x000fe20003800000 */
[----:B0-----:R-:W-:-:S13]  /*7340*/  ISETP.LT.OR P6, PT, R3, 0x1, !P6 ;  /* 0x000000010300780c */ /* 0x001fda00077c1670 */
[----:B------:R-:W-:Y:S05]  /*7350*/  @P6 BRA `(.L_x_122) ;  /* 0x0000000400106947 */ /* 0x000fea0003800000 */
[----:B------:R-:W-:Y:S02]  /*7360*/  IMAD R22, R22, 0x2, R9 ;  /* 0x0000000216167824 */ /* 0x000fe400078e0209 */
[----:B------:R-:W-:Y:S02]  /*7370*/  IMAD.SHL.U32 R19, R19, 0x40, RZ ;  /* 0x0000004013137824 */ /* 0x000fe400078e00ff */
[----:B------:R-:W-:Y:S02]  /*7380*/  IMAD.MOV.U32 R13, RZ, RZ, RZ ;  /* 0x000000ffff0d7224 */ /* 0x000fe400078e00ff */
[----:B------:R-:W-:Y:S02]  /*7390*/  IMAD.U32 R14, RZ, RZ, UR21 ;  /* 0x00000015ff0e7e24 */ /* 0x000fe4000f8e00ff */
[----:B------:R-:W-:Y:S02]  /*73a0*/  IMAD.MOV.U32 R3, RZ, RZ, R0 ;  /* 0x000000ffff037224 */ /* 0x000fe400078e0000 */
[----:B------:R-:W-:-:S02]  /*73b0*/  IMAD.MOV.U32 R4, RZ, RZ, R7 ;  /* 0x000000ffff047224 */ /* 0x000fc400078e0007 */
[----:B------:R-:W-:-:S07]  /*73c0*/  IMAD R22, R22, 0x28, RZ ;  /* 0x0000002816167824 */ /* 0x000fce00078e02ff */
.L_x_126:
[----:B------:R-:W0:Y:S01]  /*73d0*/  S2R R10, SR_CgaCtaId ;  /* 0x00000000000a7919 */ /* 0x000e220000008800 */
[----:B------:R-:W-:-:S04]  /*73e0*/  MOV R5, 0x400 ;  /* 0x0000040000057802 */ /* 0x000fc80000000f00 */
[----:B0-----:R-:W-:Y:S02]  /*73f0*/  LEA R11, R10, R5, 0x18 ;  /* 0x000000050a0b7211 */ /* 0x001fe400078ec0ff */
[----:B------:R-:W-:Y:S01]  /*7400*/  SHF.L.U32 R5, R3, 0x1f, RZ ;  /* 0x0000001f03057819 */ /* 0x000fe200000006ff */
[----:B------:R-:W0:Y:S02]  /*7410*/  @!P2 LDC R10, c[0x0][0x500] ;  /* 0x00014000ff0aab82 */ /* 0x000e240000000800 */
[----:B------:R-:W-:-:S04]  /*7420*/  IMAD R12, R4, 0x8, R11 ;  /* 0x00000008040c7824 */ /* 0x000fc800078e020b */
[----:B------:R-:W1:Y:S02]  /*7430*/  SYNCS.PHASECHK.TRANS64.TRYWAIT P1, [R12+URZ+0x30], R5 ;  /* 0x000030050c0075a7 */ /* 0x000e64000802017f */
[----:B-1----:R-:W-:Y:S05]  /*7440*/  @!P1 BRA `(.L_x_123) ;  /* 0x0000001000389947 */ /* 0x002fea0003800000 */
.L_x_147:
[----:B-1----:R-:W-:Y:S01]  /*7450*/  PRMT R5, R6, 0x9910, RZ ;  /* 0x0000991006057816 */ /* 0x002fe200000000ff */
[----:B0-----:R0:W-:Y:S03]  /*7460*/  @!P2 SYNCS.ARRIVE.TRANS64 RZ, [R12+URZ], R10 ;  /* 0x0000000a0cffa9a7 */ /* 0x0011e6000800003f */
[----:B------:R-:W-:-:S13]  /*7470*/  ISETP.NE.AND P1, PT, R5, 0x2, PT ;  /* 0x000000020500780c */ /* 0x000fda0003f25270 */
[----:B0-----:R-:W-:Y:S05]  /*7480*/  @P1 BRA `(.L_x_124) ;  /* 0x0000000000041947 */ /* 0x001fea0003800000 */
[----:B------:R-:W-:Y:S01]  /*7490*/  BPT.TRAP 0x1 ;  /* 0x000000040000795c */ /* 0x000fe20000300000 */
.L_x_124:
[----:B------:R-:W-:Y:S05]  /*74a0*/  @P0 BRA `(.L_x_125) ;  /* 0x0000000000040947 */ /* 0x000fea0003800000 */
[----:B------:R-:W-:Y:S01]  /*74b0*/  BPT.TRAP 0x1 ;  /* 0x000000040000795c */ /* 0x000fe20000300000 */
.L_x_125:
[C---:B------:R-:W-:Y:S01]  /*74c0*/  IMAD R5, R4.reuse, 0x4, R9 ;  /* 0x0000000404057824 */ /* 0x040fe200078e0209 */
[----:B------:R-:W-:Y:S01]  /*74d0*/  R2UR UR34, R13 ;  /* 0x000000000d2272ca */ /* 0x000fe200000e0000 */
[--C-:B------:R-:W-:Y:S01]  /*74e0*/  IMAD R10, R4, 0x4000, R11.reuse ;  /* 0x00004000040a7824 */ /* 0x100fe200078e020b */
[----:B------:R-:W-:Y:S01]  /*74f0*/  R2UR UR33, R12 ;  /* 0x000000000c2172ca */ /* 0x000fe200000e0000 */
[----:B------:R-:W-:Y:S01]  /*7500*/  IMAD R5, R5, 0xa00, RZ ;  /* 0x00000a0005057824 */ /* 0x000fe200078e02ff */
[----:B------:R-:W-:Y:S01]  /*7510*/  R2UR UR36, R2 ;  /* 0x00000000022472ca */ /* 0x000fe200000e0000 */
[----:B------:R-:W-:Y:S01]  /*7520*/  VIADD R14, R14, 0xffffffff ;  /* 0xffffffff0e0e7836 */ /* 0x000fe20000000000 */
[----:B------:R-:W-:Y:S01]  /*7530*/  R2UR UR24, R10 ;  /* 0x000000000a1872ca */ /* 0x000fe200000e0000 */
[----:B------:R-:W-:Y:S01]  /*7540*/  IMAD R5, R5, 0x2, R11 ;  /* 0x0000000205057824 */ /* 0x000fe200078e020b */
[----:B------:R-:W-:Y:S01]  /*7550*/  R2UR UR35, R19 ;  /* 0x00000000132372ca */ /* 0x000fe200000e0000 */
[----:B------:R-:W-:Y:S01]  /*7560*/  UIADD3 UR6, UP0, UR22, 0xf0, URZ ;  /* 0x000000f016067890 */ /* 0x000fe2000ff1e03f */
[----:B------:R-:W-:Y:S01]  /*7570*/  R2UR UR19, R22 ;  /* 0x00000000161372ca */ /* 0x000fe200000e0000 */
[----:B------:R-:W-:Y:S01]  /*7580*/  UIADD3 UR30, UP1, UR22, 0x1f0, URZ ;  /* 0x000001f0161e7890 */ /* 0x000fe2000ff3e03f */
[----:B------:R-:W-:Y:S01]  /*7590*/  R2UR UR8, R5 ;  /* 0x00000000050872ca */ /* 0x000fe200000e0000 */
[----:B------:R-:W-:Y:S01]  /*75a0*/  UIADD3.X UR7, URZ, UR23, URZ, UP0, !UPT ;  /* 0x000000173f077290 */ /* 0x000fe200087fe43f */
[----:B------:R-:W-:Y:S01]  /*75b0*/  ISETP.GT.AND P3, PT, R14, 0x1, PT ;  /* 0x000000010e00780c */ /* 0x000fe20003f64270 */
[----:B------:R-:W-:Y:S01]  /*75c0*/  UIADD3 UR26, UR34, 0x40, URZ ;  /* 0x00000040221a7890 */ /* 0x000fe2000fffe03f */
[----:B------:R-:W-:Y:S01]  /*75d0*/  VIADD R4, R4, 0x1 ;  /* 0x0000000104047836 */ /* 0x000fe20000000000 */
[----:B------:R-:W-:Y:S01]  /*75e0*/  UIADD3.X UR31, URZ, UR23, URZ, UP1, !UPT ;  /* 0x000000173f1f7290 */ /* 0x000fe20008ffe43f */
[----:B------:R-:W-:Y:S01]  /*75f0*/  VIADD R13, R13, 0x80 ;  /* 0x000000800d0d7836 */ /* 0x000fe20000000000 */
[----:B------:R-:W-:-:S02]  /*7600*/  UIADD3 UR32, UR24, 0x180, URZ ;  /* 0x0000018018207890 */ /* 0x000fc4000fffe03f */
[----:B------:R-:W-:Y:S01]  /*7610*/  UIADD3 UR24, UR24, 0x2180, URZ ;  /* 0x0000218018187890 */ /* 0x000fe2000fffe03f */
[----:B------:R-:W-:Y:S01]  /*7620*/  ISETP.NE.AND P1, PT, R4, 0x6, PT ;  /* 0x000000060400780c */ /* 0x000fe20003f25270 */
[----:B------:R-:W-:Y:S01]  /*7630*/  UMOV UR14, 0x0 ;  /* 0x00000000000e7882 */ /* 0x000fe20000000000 */
[----:B------:R-:W-:Y:S01]  /*7640*/  UMOV UR15, 0x10000000 ;  /* 0x10000000000f7882 */ /* 0x000fe20000000000 */
[----:B------:R-:W-:Y:S01]  /*7650*/  UIADD3 UR16, UR8, 0x18180, URZ ;  /* 0x0001818008107890 */ /* 0x000fe2000fffe03f */
[----:B------:R-:W-:Y:S01]  /*7660*/  SEL R10, RZ, 0x1, P1 ;  /* 0x00000001ff0a7807 */ /* 0x000fe20000800000 */
[----:B------:R-:W-:Y:S01]  /*7670*/  UIADD3 UR8, UR8, 0x1a980, URZ ;  /* 0x0001a98008087890 */ /* 0x000fe2000fffe03f */
[----:B------:R0:W-:Y:S01]  /*7680*/  UTMALDG.3D [UR32], [UR6], desc[UR14] ;  /* 0x00000e20060075b4 */ /* 0x0001e20008011000 */
[----:B------:R-:W-:Y:S01]  /*7690*/  UMOV UR25, UR33 ;  /* 0x0000002100197c82 */ /* 0x000fe20008000000 */
[----:B------:R-:W-:Y:S01]  /*76a0*/  UMOV UR28, UR36 ;  /* 0x00000024001c7c82 */ /* 0x000fe20008000000 */
[----:B------:R-:W-:Y:S01]  /*76b0*/  UMOV UR27, UR35 ;  /* 0x00000023001b7c82 */ /* 0x000fe20008000000 */
[----:B------:R-:W-:Y:S01]  /*76c0*/  UMOV UR29, 0x30000 ;  /* 0x00030000001d7882 */ /* 0x000fe20000000000 */
[----:B------:R-:W-:Y:S01]  /*76d0*/  UMOV UR17, UR33 ;  /* 0x0000002100117c82 */ /* 0x000fe20008000000 */
[----:B------:R-:W-:Y:S01]  /*76e0*/  UMOV UR18, UR34 ;  /* 0x0000002200127c82 */ /* 0x000fe20008000000 */
[----:B------:R-:W-:Y:S01]  /*76f0*/  UMOV UR20, UR36 ;  /* 0x0000002400147c82 */ /* 0x000fe20008000000 */
[----:B------:R-:W-:Y:S01]  /*7700*/  UMOV UR9, UR33 ;  /* 0x0000002100097c82 */ /* 0x000fe20008000000 */
[----:B------:R-:W-:Y:S01]  /*7710*/  UMOV UR11, UR19 ;  /* 0x00000013000b7c82 */ /* 0x000fe20008000000 */
[----:B------:R-:W-:Y:S01]  /*7720*/  UMOV UR12, UR36 ;  /* 0x00000024000c7c82 */ /* 0x000fe20008000000 */
[----:B------:R0:W-:Y:S01]  /*7730*/  UTMALDG.3D [UR24], [UR6], desc[UR14] ;  /* 0x00000e18060075b4 */ /* 0x0001e20008011000 */
[----:B------:R-:W-:Y:S01]  /*7740*/  UMOV UR10, UR26 ;  /* 0x0000001a000a7c82 */ /* 0x000fe20008000000 */
[----:B------:R-:W-:-:S02]  /*7750*/  LOP3.LUT R3, R3, R10, RZ, 0x3c, !PT ;  /* 0x0000000a03037212 */ /* 0x000fc400078e3cff */
[----:B------:R-:W-:Y:S01]  /*7760*/  SEL R4, R4, RZ, P1 ;  /* 0x000000ff04047207 */ /* 0x000fe20000800000 */
[----:B------:R0:W-:Y:S01]  /*7770*/  UTMALDG.3D.MULTICAST [UR16], [UR30], UR29, desc[UR14] ;  /* 0x00000e101e0073b4 */ /* 0x0001e2000801181d */
[----:B------:R0:W-:Y:S02]  /*7780*/  UTMALDG.3D.MULTICAST [UR8], [UR30], UR29, desc[UR14] ;  /* 0x00000e081e0073b4 */ /* 0x0001e4000801181d */
[----:B0-----:R-:W-:Y:S05]  /*7790*/  @P3 BRA `(.L_x_126) ;  /* 0xfffffffc000c3947 */ /* 0x001fea000383ffff */
.L_x_122:
[----:B------:R-:W-:Y:S05]  /*77a0*/  BSYNC B1 ;  /* 0x0000000000017941 */ /* 0x000fea0003800000 */
.L_x_121:
[----:B------:R-:W2:Y:S01]  /*77b0*/  LDL.64 R10, [R1] ;  /* 0x00000000010a7983 */ /* 0x000ea20000100a00 */
[----:B------:R-:W-:Y:S01]  /*77c0*/  LOP3.LUT P4, RZ, R8, 0xff, RZ, 0xc0, !PT ;  /* 0x000000ff08ff7812 */ /* 0x000fe2000788c0ff */
[----:B------:R-:W-:Y:S01]  /*77d0*/  VIADD R4, R7, UR38 ;  /* 0x0000002607047c36 */ /* 0x000fe20008000000 */
[----:B------:R-:W-:Y:S01]  /*77e0*/  ULDC.64 UR6, c[0x0][0x650] ;  /* 0x0001940000067ab9 */ /* 0x000fe20000000a00 */
[----:B------:R-:W-:Y:S01]  /*77f0*/  IMAD.U32 R7, RZ, RZ, UR38 ;  /* 0x00000026ff077e24 */ /* 0x000fe2000f8e00ff */
[----:B------:R-:W-:Y:S01]  /*7800*/  UISETP.GE.U32.AND UP0, UPT, UR38, 0x6, UPT ;  /* 0x000000062600788c */ /* 0x000fe2000bf06070 */
[----:B------:R-:W-:Y:S01]  /*7810*/  BSSY B1, `(.L_x_127) ;  /* 0x000006f000017945 */ /* 0x000fe20003800000 */
[----:B------:R-:W-:Y:S01]  /*7820*/  ISETP.GT.U32.AND P1, PT, R4, 0x5, PT ;  /* 0x000000050400780c */ /* 0x000fe20003f24070 */
[----:B------:R-:W-:Y:S01]  /*7830*/  IMAD.MOV.U32 R19, RZ, RZ, -0x1 ;  /* 0xffffffffff137424 */ /* 0x000fe200078e00ff */
[----:B------:R-:W-:Y:S01]  /*7840*/  PRMT R8, RZ, 0x7610, R8 ;  /* 0x00007610ff087816 */ /* 0x000fe20000000008 */
[----:B------:R-:W-:Y:S01]  /*7850*/  IMAD.MOV.U32 R22, RZ, RZ, -0x1 ;  /* 0xffffffffff167424 */ /* 0x000fe200078e00ff */
[----:B------:R-:W-:-:S02]  /*7860*/  ISETP.LT.U32.AND P1, PT, R7, 0x6, P1 ;  /* 0x000000060700780c */ /* 0x000fc40000f21070 */
[----:B------:R-:W-:Y:S01]  /*7870*/  PLOP3.LUT P3, PT, PT, PT, UP0, 0x80, 0x0 ;  /* 0x000000000000781c */ /* 0x000fe20003f6f008 */
[----:B------:R-:W0:Y:S01]  /*7880*/  @P4 S2R R3, SR_CgaCtaId ;  /* 0x0000000000034919 */ /* 0x000e220000008800 */
[----:B------:R-:W-:-:S04]  /*7890*/  @P4 MOV R2, 0x400 ;  /* 0x0000040000024802 */ /* 0x000fc80000000f00 */
[----:B0-----:R-:W-:Y:S01]  /*78a0*/  @P4 LEA R5, R3, R2, 0x18 ;  /* 0x0000000203054211 */ /* 0x001fe200078ec0ff */
[----:B------:R-:W-:-:S03]  /*78b0*/  IMAD.WIDE.U32 R2, R4, -0x55555555, RZ ;  /* 0xaaaaaaab04027825 */ /* 0x000fc600078e00ff */
[----:B------:R0:W-:Y:S01]  /*78c0*/  @P4 SYNCS.ARRIVE.TRANS64.A1T0 RZ, [R5+URZ+0x98], RZ ;  /* 0x000098ff05ff49a7 */ /* 0x0001e2000810003f */
[----:B------:R-:W-:Y:S01]  /*78d0*/  IMAD.MOV.U32 R2, RZ, RZ, -0x1 ;  /* 0xffffffffff027424 */ /* 0x000fe200078e00ff */
[----:B0-----:R-:W-:Y:S02]  /*78e0*/  SHF.R.U32.HI R5, RZ, 0x2, R3 ;  /* 0x00000002ff057819 */ /* 0x001fe40000011603 */
[----:B------:R-:W-:-:S03]  /*78f0*/  SEL R3, RZ, 0x1, !P1 ;  /* 0x00000001ff037807 */ /* 0x000fc60004800000 */
[----:B------:R-:W-:Y:S01]  /*7900*/  IMAD R7, R5, -0x6, R4 ;  /* 0xfffffffa05077824 */ /* 0x000fe200078e0204 */
[----:B------:R-:W-:Y:S02]  /*7910*/  LOP3.LUT R0, R0, R3, RZ, 0x3c, !PT ;  /* 0x0000000300007212 */ /* 0x000fe400078e3cff */
[----:B------:R-:W-:Y:S02]  /*7920*/  PRMT R3, RZ, 0x7610, R3 ;  /* 0x00007610ff037816 */ /* 0x000fe40000000003 */
[----:B------:R-:W-:Y:S02]  /*7930*/  @P3 LOP3.LUT R0, R0, 0x1, R5, 0x78, !PT ;  /* 0x0000000100003812 */ /* 0x000fe400078e7805 */
[----:B--2---:R-:W-:-:S04]  /*7940*/  IADD3 R18, P4, R18, R10, RZ ;  /* 0x0000000a12127210 */ /* 0x004fc80007f9e0ff */
[----:B------:R-:W-:Y:S01]  /*7950*/  ISETP.GE.U32.AND P1, PT, R18, UR6, PT ;  /* 0x0000000612007c0c */ /* 0x000fe2000bf26070 */
[----:B------:R-:W-:-:S05]  /*7960*/  IMAD.X R17, R17, 0x1, R23, P4 ;  /* 0x0000000111117824 */ /* 0x000fca00020e0617 */
[----:B------:R-:W-:-:S13]  /*7970*/  ISETP.GE.U32.AND.EX P1, PT, R17, UR7, PT, P1 ;  /* 0x0000000711007c0c */ /* 0x000fda000bf26110 */
[----:B------:R-:W-:Y:S05]  /*7980*/  @P1 BRA `(.L_x_128) ;  /* 0x00000004005c1947 */ /* 0x000fea0003800000 */
[----:B------:R-:W0:Y:S01]  /*7990*/  S2R R12, SR_CTAID.X ;  /* 0x00000000000c7919 */ /* 0x000e220000002500 */
[----:B------:R-:W-:Y:S01]  /*79a0*/  ULDC.64 UR6, c[0x0][0x628] ;  /* 0x00018a0000067ab9 */ /* 0x000fe20000000a00 */
[----:B------:R-:W1:Y:S01]  /*79b0*/  LDC R13, c[0x0][0x144] ;  /* 0x00005100ff0d7b82 */ /* 0x000e620000000800 */
[----:B------:R-:W-:Y:S01]  /*79c0*/  ISETP.NE.U32.AND P1, PT, RZ, UR6, PT ;  /* 0x00000006ff007c0c */ /* 0x000fe2000bf25070 */
[----:B------:R-:W2:Y:S01]  /*79d0*/  S2R R10, SR_CTAID.Y ;  /* 0x00000000000a7919 */ /* 0x000ea20000002600 */
[----:B------:R-:W-:Y:S01]  /*79e0*/  ULDC UR9, c[0x0][0x630] ;  /* 0x00018c0000097ab9 */ /* 0x000fe20000000800 */
[----:B------:R-:W-:Y:S01]  /*79f0*/  ULDC UR10, c[0x0][0x150] ;  /* 0x00005400000a7ab9 */ /* 0x000fe20000000800 */
[----:B------:R-:W-:Y:S01]  /*7a00*/  ISETP.NE.AND.EX P1, PT, RZ, UR7, PT, P1 ;  /* 0x00000007ff007c0c */ /* 0x000fe2000bf25310 */
[----:B------:R-:W-:Y:S02]  /*7a10*/  IMAD.MOV.U32 R2, RZ, RZ, R18 ;  /* 0x000000ffff027224 */ /* 0x000fe400078e0012 */
[----:B------:R-:W-:Y:S01]  /*7a20*/  IMAD.MOV.U32 R3, RZ, RZ, R17 ;  /* 0x000000ffff037224 */ /* 0x000fe200078e0011 */
[----:B0-----:R-:W-:-:S09]  /*7a30*/  I2FP.F32.U32 R14, R12 ;  /* 0x0000000c000e7245 */ /* 0x001fd20000201000 */
[----:B------:R-:W-:Y:S05]  /*7a40*/  @!P1 BRA `(.L_x_129) ;  /* 0x0000000000289947 */ /* 0x000fea0003800000 */
[----:B------:R-:W-:Y:S02]  /*7a50*/  ULDC UR8, c[0x0][0x634] ;  /* 0x00018d0000087ab9 */ /* 0x000fe40000000800 */
[----:B------:R-:W-:-:S05]  /*7a60*/  IADD3 R3, P1, R18, UR8, RZ ;  /* 0x0000000812037c10 */ /* 0x000fca000ff3e0ff */
[----:B------:R-:W-:-:S04]  /*7a70*/  IMAD.X R11, RZ, RZ, R17, P1 ;  /* 0x000000ffff0b7224 */ /* 0x000fc800008e0611 */
[----:B------:R-:W-:-:S04]  /*7a80*/  IMAD.WIDE.U32 R4, R11, UR6, RZ ;  /* 0x000000060b047c25 */ /* 0x000fc8000f8e00ff */
[----:B------:R-:W-:-:S04]  /*7a90*/  IMAD.WIDE.U32 R4, P1, R3, UR7, R4 ;  /* 0x0000000703047c25 */ /* 0x000fc8000f820004 */
[----:B------:R-:W-:-:S04]  /*7aa0*/  IMAD.WIDE.U32 R2, R3, UR6, RZ ;  /* 0x0000000603027c25 */ /* 0x000fc8000f8e00ff */
[----:B------:R-:W-:Y:S01]  /*7ab0*/  IMAD.MOV.U32 R2, RZ, RZ, R5 ;  /* 0x000000ffff027224 */ /* 0x000fe200078e0005 */
[----:B------:R-:W-:Y:S01]  /*7ac0*/  IADD3 RZ, P3, R3, R4, RZ ;  /* 0x0000000403ff7210 */ /* 0x000fe20007f7e0ff */
[----:B------:R-:W-:-:S04]  /*7ad0*/  IMAD.X R3, RZ, RZ, RZ, P1 ;  /* 0x000000ffff037224 */ /* 0x000fc800008e06ff */
[----:B------:R-:W-:-:S08]  /*7ae0*/  IMAD.WIDE.U32.X R2, R11, UR7, R2, P3 ;  /* 0x000000070b027c25 */ /* 0x000fd000098e0402 */
.L_x_129:
[----:B------:R-:W-:Y:S01]  /*7af0*/  FMUL R14, R14, UR10 ;  /* 0x0000000a0e0e7c20 */ /* 0x000fe20008400000 */
[--C-:B------:R-:W-:Y:S01]  /*7b00*/  SHF.R.U64 R11, R2, UR9, R3.reuse ;  /* 0x00000009020b7c19 */ /* 0x100fe20008001203 */
[----:B------:R-:W-:Y:S01]  /*7b10*/  ULDC.64 UR6, c[0x0][0x620] ;  /* 0x0001880000067ab9 */ /* 0x000fe20000000a00 */
[----:B------:R-:W-:Y:S01]  /*7b20*/  SHF.R.U32.HI R2, RZ, UR9, R3 ;  /* 0x00000009ff027c19 */ /* 0x000fe20008011603 */
[----:B------:R-:W-:Y:S01]  /*7b30*/  IMAD.MOV.U32 R3, RZ, RZ, R17 ;  /* 0x000000ffff037224 */ /* 0x000fe200078e0011 */
[----:B------:R-:W-:Y:S01]  /*7b40*/  IADD3 R15, P1, RZ, -R11, RZ ;  /* 0x8000000bff0f7210 */ /* 0x000fe20007f3e0ff */
[----:B------:R-:W0:Y:S01]  /*7b50*/  F2I.U32.TRUNC.NTZ R14, R14 ;  /* 0x0000000e000e7305 */ /* 0x000e22000020f000 */
[----:B------:R-:W-:-:S03]  /*7b60*/  ULDC.64 UR8, c[0x0][0x640] ;  /* 0x0001900000087ab9 */ /* 0x000fc60000000a00 */
[----:B------:R-:W-:Y:S01]  /*7b70*/  IMAD.X R2, RZ, RZ, ~R2, P1 ;  /* 0x000000ffff027224 */ /* 0x000fe200008e0e02 */
[----:B------:R-:W-:-:S03]  /*7b80*/  ISETP.NE.U32.AND P1, PT, RZ, UR8, PT ;  /* 0x00000008ff007c0c */ /* 0x000fc6000bf25070 */
[----:B------:R-:W-:Y:S01]  /*7b90*/  IMAD R2, R2, UR6, RZ ;  /* 0x0000000602027c24 */ /* 0x000fe2000f8e02ff */
[----:B------:R-:W-:-:S03]  /*7ba0*/  ISETP.NE.AND.EX P1, PT, RZ, UR9, PT, P1 ;  /* 0x00000009ff007c0c */ /* 0x000fc6000bf25310 */
[C---:B------:R-:W-:Y:S01]  /*7bb0*/  IMAD R5, R15.reuse, UR7, R2 ;  /* 0x000000070f057c24 */ /* 0x040fe2000f8e0202 */
[----:B------:R-:W-:Y:S01]  /*7bc0*/  ULDC UR7, c[0x0][0x154] ;  /* 0x0000550000077ab9 */ /* 0x000fe20000000800 */
[----:B------:R-:W-:Y:S02]  /*7bd0*/  IMAD.MOV.U32 R2, RZ, RZ, R18 ;  /* 0x000000ffff027224 */ /* 0x000fe400078e0012 */
[----:B0-----:R-:W-:Y:S02]  /*7be0*/  IMAD.MOV R4, RZ, RZ, -R14 ;  /* 0x000000ffff047224 */ /* 0x001fe400078e0a0e */
[----:B------:R-:W-:Y:S01]  /*7bf0*/  IMAD.WIDE.U32 R2, R15, UR6, R2 ;  /* 0x000000060f027c25 */ /* 0x000fe2000f8e0002 */
[----:B------:R-:W-:-:S03]  /*7c00*/  ULDC UR6, c[0x0][0x618] ;  /* 0x0001860000067ab9 */ /* 0x000fc60000000800 */
[----:B-1----:R-:W-:Y:S01]  /*7c10*/  IMAD R12, R13, R4, R12 ;  /* 0x000000040d0c7224 */ /* 0x002fe200078e020c */
[----:B--2---:R-:W-:Y:S01]  /*7c20*/  I2FP.F32.U32 R4, R10 ;  /* 0x0000000a00047245 */ /* 0x004fe20000201000 */
[----:B------:R-:W0:Y:S01]  /*7c30*/  LDC R13, c[0x0][0x148] ;  /* 0x00005200ff0d7b82 */ /* 0x000e220000000800 */
[----:B------:R-:W-:-:S03]  /*7c40*/  IMAD.IADD R3, R3, 0x1, R5 ;  /* 0x0000000103037824 */ /* 0x000fc600078e0205 */
[----:B------:R-:W-:Y:S02]  /*7c50*/  FMUL R4, R4, UR7 ;  /* 0x0000000704047c20 */ /* 0x000fe40008400000 */
[--C-:B------:R-:W-:Y:S02]  /*7c60*/  SHF.R.U64 R14, R2, UR6, R3.reuse ;  /* 0x00000006020e7c19 */ /* 0x100fe40008001203 */
[----:B------:R-:W-:Y:S01]  /*7c70*/  SHF.R.U32.HI R3, RZ, UR6, R3 ;  /* 0x00000006ff037c19 */ /* 0x000fe20008011603 */
[----:B------:R1:W2:Y:S01]  /*7c80*/  F2I.U32.TRUNC.NTZ R20, R4 ;  /* 0x0000000400147305 */ /* 0x0002a2000020f000 */
[----:B------:R-:W-:Y:S02]  /*7c90*/  ULDC UR6, c[0x0][0x608] ;  /* 0x0001820000067ab9 */ /* 0x000fe40000000800 */
[--C-:B------:R-:W-:Y:S02]  /*7ca0*/  SHF.R.U64 R19, R14, UR6, R3.reuse ;  /* 0x000000060e137c19 */ /* 0x100fe40008001203 */
[----:B------:R-:W-:Y:S01]  /*7cb0*/  SHF.R.U32.HI R2, RZ, UR6, R3 ;  /* 0x00000006ff027c19 */ /* 0x000fe20008011603 */
[----:B------:R-:W-:-:S03]  /*7cc0*/  ULDC UR6, c[0x0][0x658] ;  /* 0x0001960000067ab9 */ /* 0x000fc60000000800 */
[--C-:B------:R-:W-:Y:S02]  /*7cd0*/  SHF.R.U64 R15, R19, UR6, R2.reuse ;  /* 0x00000006130f7c19 */ /* 0x100fe40008001202 */
[----:B------:R-:W-:-:S03]  /*7ce0*/  SHF.R.U32.HI R21, RZ, UR6, R2 ;  /* 0x00000006ff157c19 */ /* 0x000fc60008011602 */
[----:B------:R-:W-:Y:S02]  /*7cf0*/  IMAD.MOV.U32 R2, RZ, RZ, R15 ;  /* 0x000000ffff027224 */ /* 0x000fe400078e000f */
[----:B------:R-:W-:Y:S01]  /*7d00*/  IMAD.MOV.U32 R3, RZ, RZ, R21 ;  /* 0x000000ffff037224 */ /* 0x000fe200078e0015 */
[----:B-12---:R-:W-:Y:S06]  /*7d10*/  @!P1 BRA `(.L_x_130) ;  /* 0x0000000000289947 */ /* 0x006fec0003800000 */
        /* <DEDUP_REMOVED lines=10> */
.L_x_130:
[----:B------:R-:W1:Y:S01]  /*7dc0*/  LDC R4, c[0x0][0x65c] ;  /* 0x00019700ff047b82 */ /* 0x000e620000000800 */
[----:B------:R-:W-:Y:S01]  /*7dd0*/  ULDC UR6, c[0x0][0x648] ;  /* 0x0001920000067ab9 */ /* 0x000fe20000000800 */
[----:B------:R-:W-:Y:S01]  /*7de0*/  LOP3.LUT R19, R19, UR13, RZ, 0xc0, !PT ;  /* 0x0000000d13137c12 */ /* 0x000fe2000f8ec0ff */
[----:B------:R-:W-:Y:S01]  /*7df0*/  IMAD.MOV R20, RZ, RZ, -R20 ;  /* 0x000000ffff147224 */ /* 0x000fe200078e0a14 */
[----:B------:R-:W-:Y:S01]  /*7e00*/  SHF.R.U64 R2, R2, UR6, R3 ;  /* 0x0000000602027c19 */ /* 0x000fe20008001203 */
[----:B------:R-:W-:Y:S01]  /*7e10*/  ULDC UR6, c[0x0][0x638] ;  /* 0x00018e0000067ab9 */ /* 0x000fe20000000800 */
[----:B------:R-:W-:Y:S01]  /*7e20*/  LOP3.LUT R14, R14, UR4, RZ, 0xc0, !PT ;  /* 0x000000040e0e7c12 */ /* 0x000fe2000f8ec0ff */
[----:B------:R-:W-:Y:S01]  /*7e30*/  ULDC UR7, c[0x0][0x610] ;  /* 0x0001840000077ab9 */ /* 0x000fe20000000800 */
[----:B------:R-:W-:Y:S02]  /*7e40*/  IMAD.MOV.U32 R3, RZ, RZ, 0x1 ;  /* 0x00000001ff037424 */ /* 0x000fe400078e00ff */
[----:B------:R-:W-:Y:S01]  /*7e50*/  IMAD R19, R2, UR5, R19 ;  /* 0x0000000502137c24 */ /* 0x000fe2000f8e0213 */
[----:B-1----:R-:W-:Y:S01]  /*7e60*/  ISETP.NE.AND P1, PT, R4, 0x1, PT ;  /* 0x000000010400780c */ /* 0x002fe20003f25270 */
[----:B------:R-:W-:-:S02]  /*7e70*/  IMAD.MOV R4, RZ, RZ, -R2 ;  /* 0x000000ffff047224 */ /* 0x000fc400078e0a02 */
[----:B------:R-:W-:Y:S02]  /*7e80*/  IMAD.MOV.U32 R2, RZ, RZ, R11 ;  /* 0x000000ffff027224 */ /* 0x000fe400078e000b */
[----:B------:R-:W-:Y:S01]  /*7e90*/  IMAD R15, R4, UR6, R15 ;  /* 0x00000006040f7c24 */ /* 0x000fe2000f8e020f */
[----:B------:R-:W-:-:S03]  /*7ea0*/  ULDC UR6, c[0x0][0x600] ;  /* 0x0001800000067ab9 */ /* 0x000fc60000000800 */
[----:B------:R-:W-:-:S04]  /*7eb0*/  IMAD R15, R15, UR6, R14 ;  /* 0x000000060f0f7c24 */ /* 0x000fc8000f8e020e */
[----:B0-----:R-:W-:-:S04]  /*7ec0*/  @P1 IMAD R12, R13, R20, R10 ;  /* 0x000000140d0c1224 */ /* 0x001fc800078e020a */
[----:B------:R-:W-:-:S05]  /*7ed0*/  IMAD R12, R19, UR7, R12 ;  /* 0x00000007130c7c24 */ /* 0x000fca000f8e020c */
[----:B------:R-:W-:Y:S02]  /*7ee0*/  SEL R22, R15, R12, !P1 ;  /* 0x0000000c0f167207 */ /* 0x000fe40004800000 */
[----:B------:R-:W-:-:S07]  /*7ef0*/  SEL R19, R12, R15, !P1 ;  /* 0x0000000f0c137207 */ /* 0x000fce0004800000 */
.L_x_128:
[----:B------:R-:W-:Y:S05]  /*7f00*/  BSYNC B1 ;  /* 0x0000000000017941 */ /* 0x000fea0003800000 */
.L_x_127:
[----:B------:R-:W-:-:S13]  /*7f10*/  LOP3.LUT P1, RZ, R3, 0xff, RZ, 0xc0, !PT ;  /* 0x000000ff03ff7812 */ /* 0x000fda000782c0ff */
[----:B------:R-:W-:Y:S05]  /*7f20*/  @P1 BRA `(.L_x_131) ;  /* 0xfffffff000f01947 */ /* 0x000fea000383ffff */
[----:B------:R-:W-:Y:S05]  /*7f30*/  BSYNC B0 ;  /* 0x0000000000007941 */ /* 0x000fea0003800000 */
.L_x_119:
[----:B------:R-:W-:-:S03]  /*7f40*/  UMOV UR6, 0xffffffff ;  /* 0xffffffff00067882 */ /* 0x000fc60000000000 */
[----:B------:R-:W-:Y:S05]  /*7f50*/  BRA.DIV UR6, `(.L_x_132) ;  /* 0x0000000606887947 */ /* 0x000fea000b800000 */
[----:B------:R-:W-:-:S13]  /*7f60*/  ELECT P6, URZ, PT ;  /* 0x00000000003f782f */ /* 0x000fda00038c0000 */
.L_x_150:
[----:B------:R-:W-:Y:S04]  /*7f70*/  BSSY B0, `(.L_x_133) ;  /* 0x000003d000007945 */ /* 0x000fe80003800000 */
[----:B------:R-:W-:Y:S05]  /*7f80*/  @!P6 BRA `(.L_x_134) ;  /* 0x0000000000ece947 */ /* 0x000fea0003800000 */
[----:B------:R-:W-:-:S04]  /*7f90*/  LOP3.LUT R16, R16, 0x2, RZ, 0xfc, !PT ;  /* 0x0000000210107812 */ /* 0x000fc800078efcff */
[----:B------:R-:W-:-:S13]  /*7fa0*/  ISETP.NE.AND P0, PT, R16, 0x3, PT ;  /* 0x000000031000780c */ /* 0x000fda0003f05270 */
[----:B------:R-:W-:Y:S05]  /*7fb0*/  @!P0 BRA `(.L_x_135) ;  /* 0x0000000000048947 */ /* 0x000fea0003800000 */
[----:B------:R-:W-:Y:S01]  /*7fc0*/  BPT.TRAP 0x1 ;  /* 0x000000040000795c */ /* 0x000fe20000300000 */
.L_x_135:
[----:B------:R-:W0:Y:S01]  /*7fd0*/  S2R R3, SR_CgaCtaId ;  /* 0x0000000000037919 */ /* 0x000e220000008800 */
[----:B------:R-:W-:Y:S02]  /*7fe0*/  MOV R2, 0x400 ;  /* 0x0000040000027802 */ /* 0x000fe40000000f00 */
[----:B------:R-:W-:Y:S02]  /*7ff0*/  SHF.L.U32 R4, R0, 0x1f, RZ ;  /* 0x0000001f00047819 */ /* 0x000fe400000006ff */
[----:B0-----:R-:W-:-:S05]  /*8000*/  LEA R2, R3, R2, 0x18 ;  /* 0x0000000203027211 */ /* 0x001fca00078ec0ff */
[----:B------:R-:W-:-:S04]  /*8010*/  VIADD R2, R2, 0x30 ;  /* 0x0000003002027836 */ /* 0x000fc80000000000 */
[C---:B------:R-:W-:Y:S02]  /*8020*/  IMAD R9, R7.reuse, 0x8, R2 ;  /* 0x0000000807097824 */ /* 0x040fe400078e0202 */
[----:B------:R-:W-:Y:S02]  /*8030*/  VIADD R7, R7, 0x1 ;  /* 0x0000000107077836 */ /* 0x000fe40000000000 */
[----:B------:R-:W0:Y:S03]  /*8040*/  SYNCS.PHASECHK.TRANS64.TRYWAIT P0, [R9+URZ], R4 ;  /* 0x00000004090075a7 */ /* 0x000e26000800017f */
[----:B------:R-:W-:-:S04]  /*8050*/  ISETP.NE.AND P1, PT, R7, 0x6, PT ;  /* 0x000000060700780c */ /* 0x000fc80003f25270 */
[----:B------:R-:W-:Y:S02]  /*8060*/  SEL R3, RZ, 0x1, P1 ;  /* 0x00000001ff037807 */ /* 0x000fe40000800000 */
[----:B------:R-:W-:Y:S02]  /*8070*/  SEL R7, R7, RZ, P1 ;  /* 0x000000ff07077207 */ /* 0x000fe40000800000 */
[----:B------:R-:W-:-:S03]  /*8080*/  LOP3.LUT R6, R0, R3, RZ, 0x3c, !PT ;  /* 0x0000000300067212 */ /* 0x000fc600078e3cff */
[----:B------:R-:W-:Y:S01]  /*8090*/  IMAD R8, R7, 0x8, R2 ;  /* 0x0000000807087824 */ /* 0x000fe200078e0202 */
[----:B------:R-:W-:Y:S01]  /*80a0*/  SHF.L.U32 R5, R6, 0x1f, RZ ;  /* 0x0000001f06057819 */ /* 0x000fe200000006ff */
[----:B0-----:R-:W-:Y:S06]  /*80b0*/  @!P0 BRA `(.L_x_136) ;  /* 0x0000000400508947 */ /* 0x001fec0003800000 */
.L_x_151:
[----:B------:R-:W1:Y:S01]  /*80c0*/  SYNCS.PHASECHK.TRANS64.TRYWAIT P0, [R8+URZ], R5 ;  /* 0x00000005080075a7 */ /* 0x000e62000800017f */
[----:B------:R-:W-:-:S05]  /*80d0*/  VIADD R0, R7, 0x1 ;  /* 0x0000000107007836 */ /* 0x000fca0000000000 */
[----:B------:R-:W-:-:S04]  /*80e0*/  ISETP.NE.AND P1, PT, R0, 0x6, PT ;  /* 0x000000060000780c */ /* 0x000fc80003f25270 */
[----:B------:R-:W-:Y:S02]  /*80f0*/  SEL R3, RZ, 0x1, P1 ;  /* 0x00000001ff037807 */ /* 0x000fe40000800000 */
[----:B------:R-:W-:Y:S02]  /*8100*/  SEL R7, R0, RZ, P1 ;  /* 0x000000ff00077207 */ /* 0x000fe40000800000 */
[----:B------:R-:W-:-:S03]  /*8110*/  LOP3.LUT R6, R6, R3, RZ, 0x3c, !PT ;  /* 0x0000000306067212 */ /* 0x000fc600078e3cff */
[----:B0-----:R-:W-:Y:S01]  /*8120*/  IMAD R9, R7, 0x8, R2 ;  /* 0x0000000807097824 */ /* 0x001fe200078e0202 */
[----:B------:R-:W-:Y:S01]  /*8130*/  SHF.L.U32 R4, R6, 0x1f, RZ ;  /* 0x0000001f06047819 */ /* 0x000fe200000006ff */
[----:B-1----:R-:W-:Y:S06]  /*8140*/  @!P0 BRA `(.L_x_137) ;  /* 0x0000000400408947 */ /* 0x002fec0003800000 */
.L_x_152:
        /* <DEDUP_REMOVED lines=9> */
.L_x_153:
[----:B------:R-:W1:Y:S01]  /*81e0*/  SYNCS.PHASECHK.TRANS64.TRYWAIT P0, [R8+URZ], R5 ;  /* 0x00000005080075a7 */ /* 0x000e62000800017f */
[----:B------:R-:W-:-:S05]  /*81f0*/  VIADD R0, R7, 0x1 ;  /* 0x0000000107007836 */ /* 0x000fca0000000000 */
[----:B------:R-:W-:-:S04]  /*8200*/  ISETP.NE.AND P1, PT, R0, 0x6, PT ;  /* 0x000000060000780c */ /* 0x000fc80003f25270 */
[----:B------:R-:W-:Y:S02]  /*8210*/  SEL R3, RZ, 0x1, P1 ;  /* 0x00000001ff037807 */ /* 0x000fe40000800000 */
[----:B------:R-:W-:Y:S02]  /*8220*/  SEL R7, R0, RZ, P1 ;  /* 0x000000ff00077207 */ /* 0x000fe40000800000 */
[----:B0-----:R-:W-:-:S03]  /*8230*/  LOP3.LUT R9, R6, R3, RZ, 0x3c, !PT ;  /* 0x0000000306097212 */ /* 0x001fc600078e3cff */
[----:B------:R-:W-:Y:S01]  /*8240*/  IMAD R11, R7, 0x8, R2 ;  /* 0x00000008070b7824 */ /* 0x000fe200078e0202 */
[----:B------:R-:W-:Y:S01]  /*8250*/  SHF.L.U32 R6, R9, 0x1f, RZ ;  /* 0x0000001f09067819 */ /* 0x000fe200000006ff */
[----:B-1----:R-:W-:Y:S06]  /*8260*/  @!P0 BRA `(.L_x_139) ;  /* 0x0000000400208947 */ /* 0x002fec0003800000 */
.L_x_154:
[----:B------:R-:W1:Y:S01]  /*8270*/  SYNCS.PHASECHK.TRANS64.TRYWAIT P0, [R11+URZ], R6 ;  /* 0x000000060b0075a7 */ /* 0x000e62000800017f */
[----:B------:R-:W-:-:S05]  /*8280*/  VIADD R0, R7, 0x1 ;  /* 0x0000000107007836 */ /* 0x000fca0000000000 */
[----:B------:R-:W-:-:S04]  /*8290*/  ISETP.NE.AND P1, PT, R0, 0x6, PT ;  /* 0x000000060000780c */ /* 0x000fc80003f25270 */
[----:B------:R-:W-:Y:S02]  /*82a0*/  SEL R4, RZ, 0x1, P1 ;  /* 0x00000001ff047807 */ /* 0x000fe40000800000 */
[----:B------:R-:W-:Y:S02]  /*82b0*/  SEL R3, R0, RZ, P1 ;  /* 0x000000ff00037207 */ /* 0x000fe40000800000 */
[----:B------:R-:W-:Y:S01]  /*82c0*/  LOP3.LUT R0, R9, R4, RZ, 0x3c, !PT ;  /* 0x0000000409007212 */ /* 0x000fe200078e3cff */
[----:B-1----:R-:W-:Y:S06]  /*82d0*/  @!P0 BRA `(.L_x_140) ;  /* 0x0000000400188947 */ /* 0x002fec0003800000 */
.L_x_155:
[----:B------:R-:W-:Y:S01]  /*82e0*/  IMAD R3, R3, 0x8, R2 ;  /* 0x0000000803037824 */ /* 0x000fe200078e0202 */
[----:B------:R-:W-:-:S07]  /*82f0*/  SHF.L.U32 R0, R0, 0x1f, RZ ;  /* 0x0000001f00007819 */ /* 0x000fce00000006ff */
.L_x_141:
[----:B--2---:R2:W3:Y:S02]  /*8300*/  SYNCS.PHASECHK.TRANS64.TRYWAIT P0, [R3+URZ], R0 ;  /* 0x00000000030075a7 */ /* 0x0044e4000800017f */
[----:B---3--:R-:W-:Y:S05]  /*8310*/  @!P0 NANOSLEEP.SYNCS 0x989680 ;  /* 0x009896800000895d */ /* 0x008fea0003900000 */
[----:B------:R-:W3:Y:S02]  /*8320*/  @!P0 SYNCS.PHASECHK.TRANS64 P0, [R3+URZ], R0 ;  /* 0x00000000030085a7 */ /* 0x000ee4000800007f */
[----:B---3--:R-:W-:Y:S05]  /*8330*/  @!P0 BRA `(.L_x_141) ;  /* 0xfffffffc00f08947 */ /* 0x008fea000383ffff */
.L_x_134:
[----:B------:R-:W-:Y:S05]  /*8340*/  BSYNC B0 ;  /* 0x0000000000007941 */ /* 0x000fea0003800000 */
.L_x_133:
[----:B------:R-:W-:Y:S05]  /*8350*/  EXIT ;  /* 0x000000000000794d */ /* 0x000fea0003800000 */
.L_x_19:
[----:B-1----:R1:W2:Y:S02]  /*8360*/  SYNCS.PHASECHK.TRANS64.TRYWAIT P0, [R73+URZ], R0 ;  /* 0x00000000490075a7 */ /* 0x0022a4000800017f */
[----:B--2---:R-:W-:Y:S05]  /*8370*/  @!P0 NANOSLEEP.SYNCS 0x989680 ;  /* 0x009896800000895d */ /* 0x004fea0003900000 */
[----:B------:R-:W2:Y:S02]  /*8380*/  @!P0 SYNCS.PHASECHK.TRANS64 P0, [R73+URZ], R0 ;  /* 0x00000000490085a7 */ /* 0x000ea4000800007f */
[----:B--2---:R-:W-:Y:S05]  /*8390*/  @!P0 BRA `(.L_x_19) ;  /* 0xfffffffc00f08947 */ /* 0x004fea000383ffff */
[----:B------:R-:W-:Y:S05]  /*83a0*/  BRA `(.L_x_142) ;  /* 0xffffff9000fc7947 */ /* 0x000fea000383ffff */
.L_x_24:
[----:B--2---:R2:W3:Y:S02]  /*83b0*/  SYNCS.PHASECHK.TRANS64.TRYWAIT P1, [R3+URZ], R0 ;  /* 0x00000000030075a7 */ /* 0x0044e4000802017f */
[----:B---3--:R-:W-:Y:S05]  /*83c0*/  @!P1 NANOSLEEP.SYNCS 0x989680 ;  /* 0x009896800000995d */ /* 0x008fea0003900000 */
[----:B------:R-:W3:Y:S02]  /*83d0*/  @!P1 SYNCS.PHASECHK.TRANS64 P1, [R3+URZ], R0 ;  /* 0x00000000030095a7 */ /* 0x000ee4000802007f */
[----:B---3--:R-:W-:Y:S05]  /*83e0*/  @!P1 BRA `(.L_x_24) ;  /* 0xfffffffc00f09947 */ /* 0x008fea000383ffff */
[----:B------:R-:W-:Y:S05]  /*83f0*/  BRA `(.L_x_23) ;  /* 0xffffff9400607947 */ /* 0x000fea000383ffff */
.L_x_29:
[----:B--2---:R-:W-:-:S04]  /*8400*/  IMAD.U32 R5, RZ, RZ, UR4 ;  /* 0x00000004ff057e24 */ /* 0x004fc8000f8e00ff */
[----:B------:R2:W3:Y:S03]  /*8410*/  SYNCS.PHASECHK.TRANS64.TRYWAIT P1, [R5+URZ], R4 ;  /* 0x00000004050075a7 */ /* 0x0004e6000802017f */
[----:B---3--:R-:W-:Y:S05]  /*8420*/  @!P1 NANOSLEEP.SYNCS 0x989680 ;  /* 0x009896800000995d */ /* 0x008fea0003900000 */
[----:B------:R-:W3:Y:S02]  /*8430*/  @!P1 SYNCS.PHASECHK.TRANS64 P1, [R5+URZ], R4 ;  /* 0x00000004050095a7 */ /* 0x000ee4000802007f */
[----:B---3--:R-:W-:Y:S05]  /*8440*/  @!P1 BRA `(.L_x_29) ;  /* 0xfffffffc00ec9947 */ /* 0x008fea000383ffff */
[----:B------:R-:W-:Y:S05]  /*8450*/  BRA `(.L_x_28) ;  /* 0xffffffa400887947 */ /* 0x000fea000383ffff */
.L_x_35:
[----:B-1----:R1:W2:Y:S02]  /*8460*/  SYNCS.PHASECHK.TRANS64.TRYWAIT P0, [R73+URZ+0x10], R0 ;  /* 0x00001000490075a7 */ /* 0x0022a4000800017f */
[----:B--2---:R-:W-:Y:S05]  /*8470*/  @!P0 NANOSLEEP.SYNCS 0x989680 ;  /* 0x009896800000895d */ /* 0x004fea0003900000 */
[----:B------:R-:W2:Y:S02]  /*8480*/  @!P0 SYNCS.PHASECHK.TRANS64 P0, [R73+URZ+0x10], R0 ;  /* 0x00001000490085a7 */ /* 0x000ea4000800007f */
[----:B--2---:R-:W-:Y:S05]  /*8490*/  @!P0 BRA `(.L_x_35) ;  /* 0xfffffffc00f08947 */ /* 0x004fea000383ffff */
[----:B------:R-:W-:Y:S05]  /*84a0*/  BRA `(.L_x_143) ;  /* 0xffffffb800447947 */ /* 0x000fea000383ffff */
.L_x_120:
[----:B------:R-:W-:Y:S01]  /*84b0*/  BSSY B1, `(.L_x_144) ;  /* 0x0000006000017945 */ /* 0x000fe20003800000 */
[----:B------:R-:W-:-:S07]  /*84c0*/  IMAD.MOV.U32 R15, RZ, RZ, -0x1 ;  /* 0xffffffffff0f7424 */ /* 0x000fce00078e00ff */
[----:B-----5:R-:W-:Y:S05]  /*84d0*/  WARPSYNC.COLLECTIVE R15, `(.L_x_145) ;  /* 0x000000000f0c7348 */ /* 0x020fea0003c00000 */
[----:B------:R-:W-:Y:S02]  /*84e0*/  ELECT P6, UR62, PT ;  /* 0x00000000003e782f */ /* 0x000fe400038c0000 */
[----:B------:R-:W-:Y:S01]  /*84f0*/  MOV R14, UR62 ;  /* 0x0000003e000e7c02 */ /* 0x000fe20008000f00 */
[----:B-----5:R-:W-:Y:S10]  /*8500*/  ENDCOLLECTIVE ;  /* 0x000000000000791b */ /* 0x020ff40003800000 */
.L_x_145:
[----:B------:R-:W-:Y:S05]  /*8510*/  BSYNC B1 ;  /* 0x0000000000017941 */ /* 0x000fea0003800000 */
.L_x_144:
[----:B------:R-:W-:Y:S05]  /*8520*/  BRA `(.L_x_146) ;  /* 0xffffffec007c7947 */ /* 0x000fea000383ffff */
.L_x_123:
[----:B-1----:R1:W2:Y:S02]  /*8530*/  SYNCS.PHASECHK.TRANS64.TRYWAIT P1, [R12+URZ+0x30], R5 ;  /* 0x000030050c0075a7 */ /* 0x0022a4000802017f */
[----:B--2---:R-:W-:Y:S05]  /*8540*/  @!P1 NANOSLEEP.SYNCS 0x989680 ;  /* 0x009896800000995d */ /* 0x004fea0003900000 */
[----:B------:R-:W2:Y:S02]  /*8550*/  @!P1 SYNCS.PHASECHK.TRANS64 P1, [R12+URZ+0x30], R5 ;  /* 0x000030050c0095a7 */ /* 0x000ea4000802007f */
[----:B--2---:R-:W-:Y:S05]  /*8560*/  @!P1 BRA `(.L_x_123) ;  /* 0xfffffffc00f09947 */ /* 0x004fea000383ffff */
[----:B------:R-:W-:Y:S05]  /*8570*/  BRA `(.L_x_147) ;  /* 0xffffffec00b47947 */ /* 0x000fea000383ffff */
.L_x_132:
[----:B------:R-:W-:Y:S01]  /*8580*/  BSSY B0, `(.L_x_148) ;  /* 0x0000006000007945 */ /* 0x000fe20003800000 */
[----:B------:R-:W-:-:S07]  /*8590*/  IMAD.MOV.U32 R15, RZ, RZ, -0x1 ;  /* 0xffffffffff0f7424 */ /* 0x000fce00078e00ff */
[----:B-----5:R-:W-:Y:S05]  /*85a0*/  WARPSYNC.COLLECTIVE R15, `(.L_x_149) ;  /* 0x000000000f0c7348 */ /* 0x020fea0003c00000 */
[----:B------:R-:W-:Y:S02]  /*85b0*/  ELECT P6, UR62, PT ;  /* 0x00000000003e782f */ /* 0x000fe400038c0000 */
[----:B------:R-:W-:Y:S01]  /*85c0*/  MOV R14, UR62 ;  /* 0x0000003e000e7c02 */ /* 0x000fe20008000f00 */
[----:B-----5:R-:W-:Y:S10]  /*85d0*/  ENDCOLLECTIVE ;  /* 0x000000000000791b */ /* 0x020ff40003800000 */
.L_x_149:
[----:B------:R-:W-:Y:S05]  /*85e0*/  BSYNC B0 ;  /* 0x0000000000007941 */ /* 0x000fea0003800000 */
.L_x_148:
[----:B------:R-:W-:Y:S05]  /*85f0*/  BRA `(.L_x_150) ;  /* 0xfffffff8005c7947 */ /* 0x000fea000383ffff */
.L_x_136:
[----:B0-----:R0:W1:Y:S02]  /*8600*/  SYNCS.PHASECHK.TRANS64.TRYWAIT P0, [R9+URZ], R4 ;  /* 0x00000004090075a7 */ /* 0x001064000800017f */
[----:B-1----:R-:W-:Y:S05]  /*8610*/  @!P0 NANOSLEEP.SYNCS 0x989680 ;  /* 0x009896800000895d */ /* 0x002fea0003900000 */
[----:B------:R-:W1:Y:S02]  /*8620*/  @!P0 SYNCS.PHASECHK.TRANS64 P0, [R9+URZ], R4 ;  /* 0x00000004090085a7 */ /* 0x000e64000800007f */
[----:B-1----:R-:W-:Y:S05]  /*8630*/  @!P0 BRA `(.L_x_136) ;  /* 0xfffffffc00f08947 */ /* 0x002fea000383ffff */
[----:B------:R-:W-:Y:S05]  /*8640*/  BRA `(.L_x_151) ;  /* 0xfffffff8009c7947 */ /* 0x000fea000383ffff */
.L_x_137:
[----:B0-----:R0:W1:Y:S02]  /*8650*/  SYNCS.PHASECHK.TRANS64.TRYWAIT P0, [R8+URZ], R5 ;  /* 0x00000005080075a7 */ /* 0x001064000800017f */
[----:B-1----:R-:W-:Y:S05]  /*8660*/  @!P0 NANOSLEEP.SYNCS 0x989680 ;  /* 0x009896800000895d */ /* 0x002fea0003900000 */
[----:B------:R-:W1:Y:S02]  /*8670*/  @!P0 SYNCS.PHASECHK.TRANS64 P0, [R8+URZ], R5 ;  /* 0x00000005080085a7 */ /* 0x000e64000800007f */
[----:B-1----:R-:W-:Y:S05]  /*8680*/  @!P0 BRA `(.L_x_137) ;  /* 0xfffffffc00f08947 */ /* 0x002fea000383ffff */
[----:B------:R-:W-:Y:S05]  /*8690*/  BRA `(.L_x_152) ;  /* 0xfffffff800ac7947 */ /* 0x000fea000383ffff */
.L_x_138:
[----:B0-----:R0:W1:Y:S02]  /*86a0*/  SYNCS.PHASECHK.TRANS64.TRYWAIT P0, [R9+URZ], R4 ;  /* 0x00000004090075a7 */ /* 0x001064000800017f */
[----:B-1----:R-:W-:Y:S05]  /*86b0*/  @!P0 NANOSLEEP.SYNCS 0x989680 ;  /* 0x009896800000895d */ /* 0x002fea0003900000 */
[----:B------:R-:W1:Y:S02]  /*86c0*/  @!P0 SYNCS.PHASECHK.TRANS64 P0, [R9+URZ], R4 ;  /* 0x00000004090085a7 */ /* 0x000e64000800007f */
[----:B-1----:R-:W-:Y:S05]  /*86d0*/  @!P0 BRA `(.L_x_138) ;  /* 0xfffffffc00f08947 */ /* 0x002fea000383ffff */
[----:B------:R-:W-:Y:S05]  /*86e0*/  BRA `(.L_x_153) ;  /* 0xfffffff800bc7947 */ /* 0x000fea000383ffff */
.L_x_139:
[----:B0-----:R0:W1:Y:S02]  /*86f0*/  SYNCS.PHASECHK.TRANS64.TRYWAIT P0, [R8+URZ], R5 ;  /* 0x00000005080075a7 */ /* 0x001064000800017f */
[----:B-1----:R-:W-:Y:S05]  /*8700*/  @!P0 NANOSLEEP.SYNCS 0x989680 ;  /* 0x009896800000895d */ /* 0x002fea0003900000 */
[----:B------:R-:W1:Y:S02]  /*8710*/  @!P0 SYNCS.PHASECHK.TRANS64 P0, [R8+URZ], R5 ;  /* 0x00000005080085a7 */ /* 0x000e64000800007f */
[----:B-1----:R-:W-:Y:S05]  /*8720*/  @!P0 BRA `(.L_x_139) ;  /* 0xfffffffc00f08947 */ /* 0x002fea000383ffff */
[----:B------:R-:W-:Y:S05]  /*8730*/  BRA `(.L_x_154) ;  /* 0xfffffff800cc7947 */ /* 0x000fea000383ffff */
.L_x_140:
[----:B-1----:R1:W2:Y:S02]  /*8740*/  SYNCS.PHASECHK.TRANS64.TRYWAIT P0, [R11+URZ], R6 ;  /* 0x000000060b0075a7 */ /* 0x0022a4000800017f */
[----:B--2---:R-:W-:Y:S05]  /*8750*/  @!P0 NANOSLEEP.SYNCS 0x989680 ;  /* 0x009896800000895d */ /* 0x004fea0003900000 */
[----:B------:R-:W2:Y:S02]  /*8760*/  @!P0 SYNCS.PHASECHK.TRANS64 P0, [R11+URZ], R6 ;  /* 0x000000060b0085a7 */ /* 0x000ea4000800007f */
[----:B--2---:R-:W-:Y:S05]  /*8770*/  @!P0 BRA `(.L_x_140) ;  /* 0xfffffffc00f08947 */ /* 0x004fea000383ffff */
[----:B------:R-:W-:Y:S05]  /*8780*/  BRA `(.L_x_155) ;  /* 0xfffffff800d47947 */ /* 0x000fea000383ffff */
.L_x_156:
[----:B------:R-:W-:-:S00]  /*8790*/  BRA `(.L_x_156) ;  /* 0xfffffffc00fc7947 */ /* 0x000fc0000383ffff */
[----:B------:R-:W-:-:S00]  /*87a0*/  NOP ;  /* 0x0000000000007918 */ /* 0x000fc00000000000 */
        /* <DEDUP_REMOVED lines=13> */
.L_x_157:


//--------------------- .nv.global.init           --------------------------
	.section	.nv.global.init,"aw",@progbits
.nv.global.init:
	.type		$str$22,@object
	.size		$str$22,($str$23 - $str$22)
$str$22:
        /*0000*/ 	.byte	0x6b, 0x5f, 0x74, 0x69, 0x6c, 0x65, 0x5f, 0x63, 0x6f, 0x75, 0x6e, 0x74, 0x20, 0x3e, 0x3d, 0x20
        /*0010*/ 	.byte	0x31, 0x00
	.type		$str$23,@object
	.size		$str$23,(__unnamed_1 - $str$23)
$str$23:
        /*0012*/ 	.byte	0x2f, 0x74, 0x6d, 0x70, 0x2f, 0x63, 0x75, 0x74, 0x6c, 0x61, 0x73, 0x73, 0x5f, 0x73, 0x77, 0x65
        /*0022*/ 	.byte	0x65, 0x70, 0x5f, 0x73, 0x72, 0x63, 0x2f, 0x69, 0x6e, 0x63, 0x6c, 0x75, 0x64, 0x65, 0x2f, 0x63
        /*0032*/ 	.byte	0x75, 0x74, 0x6c, 0x61, 0x73, 0x73, 0x2f, 0x67, 0x65, 0x6d, 0x6d, 0x2f, 0x63, 0x6f, 0x6c, 0x6c
        /*0042*/ 	.byte	0x65, 0x63, 0x74, 0x69, 0x76, 0x65, 0x2f, 0x73, 0x6d, 0x39, 0x30, 0x5f, 0x6d, 0x6d, 0x61, 0x5f
        /*0052*/ 	.byte	0x74, 0x6d, 0x61, 0x5f, 0x67, 0x6d, 0x6d, 0x61, 0x5f, 0x73, 0x73, 0x5f, 0x77, 0x61, 0x72, 0x70
        /*0062*/ 	.byte	0x73, 0x70, 0x65, 0x63, 0x69, 0x61, 0x6c, 0x69, 0x7a, 0x65, 0x64, 0x2e, 0x68, 0x70, 0x70, 0x00
	.type		__unnamed_1,@object
	.size		__unnamed_1,(.L_0 - __unnamed_1)
__unnamed_1:
        /*0072*/ 	.byte	0x76, 0x6f, 0x69, 0x64, 0x20, 0x63, 0x75, 0x74, 0x6c, 0x61, 0x73, 0x73, 0x3a, 0x3a, 0x67, 0x65
        /* <DEDUP_REMOVED lines=180> */
        /*0bc2*/ 	.byte	0x64, 0x65, 0x6e, 0x74, 0x69, 0x74, 0x79, 0x5d, 0x00
.L_0:


//--------------------- .nv.shared._ZN7cutlass13device_kernelINS_4gemm6kernel13GemmUniversalIN4cute5tupleIJiiiiEEENS1_10collective13CollectiveMmaINS1_34MainloopSm90TmaGmmaWarpSpecializedILi6ENS5_IJNS4_1CILi2EEENSA_ILi1EEESC_EEENS1_32KernelTmaWarpSpecializedPingpongEEENS5_IJNSA_ILi64EEENSA_ILi80EEENSA_ILi128EEEEEENS_10bfloat16_tENS5_IJlSC_lEEESK_SL_NS4_8TiledMMAINS4_8MMA_AtomIJNS4_4SM904GMMA27MMA_64x16x16_F32BF16BF16_SSILNSP_5MajorE0ELSR_0ELNSP_7ScaleInE1ELSS_1EEEEEENS4_6LayoutINS5_IJSC_SC_SC_EEENS5_IJNSA_ILi0EEESX_SX_EEEEENS5_IJNS4_10UnderscoreES10_S10_EEEEENS4_13SM90_TMA_LOADENS4_14ComposedLayoutINS4_7SwizzleILi3ELi4ELi3EEENS4_18smem_ptr_flag_bitsILi16EEENSV_INS5_IJNSA_ILi8EEESG_EEENS5_IJSG_SC_EEEEEEEvNS4_8identityENS4_23SM90_TMA_LOAD_MULTICASTES1D_vS1E_EENS_8epilogue10collective6detail29Sm90TmaWarpSpecializedAdapterINS1I_15DefaultEpilogueISK_SL_SL_NS1H_6thread17LinearCombinationISK_Li1EffLNS1M_9ScaleType4KindE0ELNS_15FloatRoundStyleE2ESK_EENS1_15EpilogueDefaultEEEEEvvEEEEvNT_6ParamsE --------------------------
	.section	.nv.shared._ZN7cutlass13device_kernelINS_4gemm6kernel13GemmUniversalIN4cute5tupleIJiiiiEEENS1_10collective13CollectiveMmaINS1_34MainloopSm90TmaGmmaWarpSpecializedILi6ENS5_IJNS4_1CILi2EEENSA_ILi1EEESC_EEENS1_32KernelTmaWarpSpecializedPingpongEEENS5_IJNSA_ILi64EEENSA_ILi80EEENSA_ILi128EEEEEENS_10bfloat16_tENS5_IJlSC_lEEESK_SL_NS4_8TiledMMAINS4_8MMA_AtomIJNS4_4SM904GMMA27MMA_64x16x16_F32BF16BF16_SSILNSP_5MajorE0ELSR_0ELNSP_7ScaleInE1ELSS_1EEEEEENS4_6LayoutINS5_IJSC_SC_SC_EEENS5_IJNSA_ILi0EEESX_SX_EEEEENS5_IJNS4_10UnderscoreES10_S10_EEEEENS4_13SM90_TMA_LOADENS4_14ComposedLayoutINS4_7SwizzleILi3ELi4ELi3EEENS4_18smem_ptr_flag_bitsILi16EEENSV_INS5_IJNSA_ILi8EEESG_EEENS5_IJSG_SC_EEEEEEEvNS4_8identityENS4_23SM90_TMA_LOAD_MULTICASTES1D_vS1E_EENS_8epilogue10collective6detail29Sm90TmaWarpSpecializedAdapterINS1I_15DefaultEpilogueISK_SL_SL_NS1H_6thread17LinearCombinationISK_Li1EffLNS1M_9ScaleType4KindE0ELNS_15FloatRoundStyleE2ESK_EENS1_15EpilogueDefaultEEEEEvvEEEEvNT_6ParamsE,"aw",@nobits
	.sectionflags	@""
	.align	16
	.zero		1024


//--------------------- .nv.shared.reserved.0     --------------------------
	.section	.nv.shared.reserved.0,"aw",@nobits
	.weak		__nv_reservedSMEM_offset_0_alias
	.size		__nv_reservedSMEM_offset_0_alias, 0, 0
	.other		__nv_reservedSMEM_offset_0_alias,@"STO_CUDA_RESERVED_SHARED STV_DEFAULT"
__nv_reservedSMEM_offset_0_alias:
	.zero		0


//--------------------- .nv.global                --------------------------
	.section	.nv.global,"aw",@nobits
.nv.global:
	.type		_ZN40_INTERNAL_0a6cf93a_4_k_cu_cd0371c5_150334cute1_E,@object
	.size		_ZN40_INTERNAL_0a6cf93a_4_k_cu_cd0371c5_150334cute1_E,(_ZN40_INTERNAL_0a6cf93a_4_k_cu_cd0371c5_150334cuda3std3__45__cpo6cbeginE - _ZN40_INTERNAL_0a6cf93a_4_k_cu_cd0371c5_150334cute1_E)
_ZN40_INTERNAL_0a6cf93a_4_k_cu_cd0371c5_150334cute1_E:
	.zero		1
	.type		_ZN40_INTERNAL_0a6cf93a_4_k_cu_cd0371c5_150334cuda3std3__45__cpo6cbeginE,@object
	.size		_ZN40_INTERNAL_0a6cf93a_4_k_cu_cd0371c5_150334cuda3std3__45__cpo6cbeginE,(_ZN40_INTERNAL_0a6cf93a_4_k_cu_cd0371c5_150334cuda3std3__48in_placeE - _ZN40_INTERNAL_0a6cf93a_4_k_cu_cd0371c5_150334cuda3std3__45__cpo6cbeginE)
_ZN40_INTERNAL_0a6cf93a_4_k_cu_cd0371c5_150334cuda3std3__45__cpo6cbeginE:
	.zero		1
	.type		_ZN40_INTERNAL_0a6cf93a_4_k_cu_cd0371c5_150334cuda3std3__48in_placeE,@object
	.size		_ZN40_INTERNAL_0a6cf93a_4_k_cu_cd0371c5_150334cuda3std3__48in_placeE,(_ZN40_INTERNAL_0a6cf93a_4_k_cu_cd0371c5_150334cuda3std6ranges3__45__cpo9iter_moveE - _ZN40_INTERNAL_0a6cf93a_4_k_cu_cd0371c5_150334cuda3std3__48in_placeE)
_ZN40_INTERNAL_0a6cf93a_4_k_cu_cd0371c5_150334cuda3std3__48in_placeE:
	.zero		1
	.type		_ZN40_INTERNAL_0a6cf93a_4_k_cu_cd0371c5_150334cuda3std6ranges3__45__cpo9iter_moveE,@object
	.size		_ZN40_INTERNAL_0a6cf93a_4_k_cu_cd0371c5_150334cuda3std6ranges3__45__cpo9iter_moveE,(_ZN40_INTERNAL_0a6cf93a_4_k_cu_cd0371c5_150334cuda3std3__45__cpo5beginE - _ZN40_INTERNAL_0a6cf93a_4_k_cu_cd0371c5_150334cuda3std6ranges3__45__cpo9iter_moveE)
_ZN40_INTERNAL_0a6cf93a_4_k_cu_cd0371c5_150334cuda3std6ranges3__45__cpo9iter_moveE:
	.zero		1
	.type		_ZN40_INTERNAL_0a6cf93a_4_k_cu_cd0371c5_150334cuda3std3__45__cpo5beginE,@object
	.size		_ZN40_INTERNAL_0a6cf93a_4_k_cu_cd0371c5_150334cuda3std3__45__cpo5beginE,(_ZN40_INTERNAL_0a6cf93a_4_k_cu_cd0371c5_150334cuda3std3__442_GLOBAL__N__0a6cf93a_4_k_cu_cd0371c5_150336ignoreE - _ZN40_INTERNAL_0a6cf93a_4_k_cu_cd0371c5_150334cuda3std3__45__cpo5beginE)
_ZN40_INTERNAL_0a6cf93a_4_k_cu_cd0371c5_150334cuda3std3__45__cpo5beginE:
	.zero		1
	.type		_ZN40_INTERNAL_0a6cf93a_4_k_cu_cd0371c5_150334cuda3std3__442_GLOBAL__N__0a6cf93a_4_k_cu_cd0371c5_150336ignoreE,@object
	.size		_ZN40_INTERNAL_0a6cf93a_4_k_cu_cd0371c5_150334cuda3std3__442_GLOBAL__N__0a6cf93a_4_k_cu_cd0371c5_150336ignoreE,(_ZN40_INTERNAL_0a6cf93a_4_k_cu_cd0371c5_150334cute7productE - _ZN40_INTERNAL_0a6cf93a_4_k_cu_cd0371c5_150334cuda3std3__442_GLOBAL__N__0a6cf93a_4_k_cu_cd0371c5_150336ignoreE)
_ZN40_INTERNAL_0a6cf93a_4_k_cu_cd0371c5_150334cuda3std3__442_GLOBAL__N__0a6cf93a_4_k_cu_cd0371c5_150336ignoreE:
	.zero		1
	.type		_ZN40_INTERNAL_0a6cf93a_4_k_cu_cd0371c5_150334cute7productE,@object
	.size		_ZN40_INTERNAL_0a6cf93a_4_k_cu_cd0371c5_150334cute7productE,(_ZN40_INTERNAL_0a6cf93a_4_k_cu_cd0371c5_150334cuda3std3__45__cpo3endE - _ZN40_INTERNAL_0a6cf93a_4_k_cu_cd0371c5_150334cute7productE)
_ZN40_INTERNAL_0a6cf93a_4_k_cu_cd0371c5_150334cute7productE:
	.zero		1
	.type		_ZN40_INTERNAL_0a6cf93a_4_k_cu_cd0371c5_150334cuda3std3__45__cpo3endE,@object
	.size		_ZN40_INTERNAL_0a6cf93a_4_k_cu_cd0371c5_150334cuda3std3__45__cpo3endE,(_ZN40_INTERNAL_0a6cf93a_4_k_cu_cd0371c5_150334cuda3std3__419piecewise_constructE - _ZN40_INTERNAL_0a6cf93a_4_k_cu_cd0371c5_150334cuda3std3__45__cpo3endE)
_ZN40_INTERNAL_0a6cf93a_4_k_cu_cd0371c5_150334cuda3std3__45__cpo3endE:
	.zero		1
	.type		_ZN40_INTERNAL_0a6cf93a_4_k_cu_cd0371c5_150334cuda3std3__419piecewise_constructE,@object
	.size		_ZN40_INTERNAL_0a6cf93a_4_k_cu_cd0371c5_150334cuda3std3__419piecewise_constructE,(_ZN40_INTERNAL_0a6cf93a_4_k_cu_cd0371c5_150334cuda3std3__45__cpo4cendE - _ZN40_INTERNAL_0a6cf93a_4_k_cu_cd0371c5_150334cuda3std3__419piecewise_constructE)
_ZN40_INTERNAL_0a6cf93a_4_k_cu_cd0371c5_150334cuda3std3__419piecewise_constructE:
	.zero		1
	.type		_ZN40_INTERNAL_0a6cf93a_4_k_cu_cd0371c5_150334cuda3std3__45__cpo4cendE,@object
	.size		_ZN40_INTERNAL_0a6cf93a_4_k_cu_cd0371c5_150334cuda3std3__45__cpo4cendE,(_ZN40_INTERNAL_0a6cf93a_4_k_cu_cd0371c5_150334cuda3std6ranges3__45__cpo4swapE - _ZN40_INTERNAL_0a6cf93a_4_k_cu_cd0371c5_150334cuda3std3__45__cpo4cendE)
_ZN40_INTERNAL_0a6cf93a_4_k_cu_cd0371c5_150334cuda3std3__45__cpo4cendE:
	.zero		1
	.type		_ZN40_INTERNAL_0a6cf93a_4_k_cu_cd0371c5_150334cuda3std6ranges3__45__cpo4swapE,@object
	.size		_ZN40_INTERNAL_0a6cf93a_4_k_cu_cd0371c5_150334cuda3std6ranges3__45__cpo4swapE,(.L_8 - _ZN40_INTERNAL_0a6cf93a_4_k_cu_cd0371c5_150334cuda3std6ranges3__45__cpo4swapE)
_ZN40_INTERNAL_0a6cf93a_4_k_cu_cd0371c5_150334cuda3std6ranges3__45__cpo4swapE:
	.zero		1
.L_8:


//--------------------- .nv.constant0._ZN7cutlass13device_kernelINS_4gemm6kernel13GemmUniversalIN4cute5tupleIJiiiiEEENS1_10collective13CollectiveMmaINS1_34MainloopSm90TmaGmmaWarpSpecializedILi6ENS5_IJNS4_1CILi2EEENSA_ILi1EEESC_EEENS1_32KernelTmaWarpSpecializedPingpongEEENS5_IJNSA_ILi64EEENSA_ILi80EEENSA_ILi128EEEEEENS_10bfloat16_tENS5_IJlSC_lEEESK_SL_NS4_8TiledMMAINS4_8MMA_AtomIJNS4_4SM904GMMA27MMA_64x16x16_F32BF16BF16_SSILNSP_5MajorE0ELSR_0ELNSP_7ScaleInE1ELSS_1EEEEEENS4_6LayoutINS5_IJSC_SC_SC_EEENS5_IJNSA_ILi0EEESX_SX_EEEEENS5_IJNS4_10UnderscoreES10_S10_EEEEENS4_13SM90_TMA_LOADENS4_14ComposedLayoutINS4_7SwizzleILi3ELi4ELi3EEENS4_18smem_ptr_flag_bitsILi16EEENSV_INS5_IJNSA_ILi8EEESG_EEENS5_IJSG_SC_EEEEEEEvNS4_8identityENS4_23SM90_TMA_LOAD_MULTICASTES1D_vS1E_EENS_8epilogue10collective6detail29Sm90TmaWarpSpecializedAdapterINS1I_15DefaultEpilogueISK_SL_SL_NS1H_6thread17LinearCombinationISK_Li1EffLNS1M_9ScaleType4KindE0ELNS_15FloatRoundStyleE2ESK_EENS1_15EpilogueDefaultEEEEEvvEEEEvNT_6ParamsE --------------------------
	.section	.nv.constant0._ZN7cutlass13device_kernelINS_4gemm6kernel13GemmUniversalIN4cute5tupleIJiiiiEEENS1_10collective13CollectiveMmaINS1_34MainloopSm90TmaGmmaWarpSpecializedILi6ENS5_IJNS4_1CILi2EEENSA_ILi1EEESC_EEENS1_32KernelTmaWarpSpecializedPingpongEEENS5_IJNSA_ILi64EEENSA_ILi80EEENSA_ILi128EEEEEENS_10bfloat16_tENS5_IJlSC_lEEESK_SL_NS4_8TiledMMAINS4_8MMA_AtomIJNS4_4SM904GMMA27MMA_64x16x16_F32BF16BF16_SSILNSP_5MajorE0ELSR_0ELNSP_7ScaleInE1ELSS_1EEEEEENS4_6LayoutINS5_IJSC_SC_SC_EEENS5_IJNSA_ILi0EEESX_SX_EEEEENS5_IJNS4_10UnderscoreES10_S10_EEEEENS4_13SM90_TMA_LOADENS4_14ComposedLayoutINS4_7SwizzleILi3ELi4ELi3EEENS4_18smem_ptr_flag_bitsILi16EEENSV_INS5_IJNSA_ILi8EEESG_EEENS5_IJSG_SC_EEEEEEEvNS4_8identityENS4_23SM90_TMA_LOAD_MULTICASTES1D_vS1E_EENS_8epilogue10collective6detail29Sm90TmaWarpSpecializedAdapterINS1I_15DefaultEpilogueISK_SL_SL_NS1H_6thread17LinearCombinationISK_Li1EffLNS1M_9ScaleType4KindE0ELNS_15FloatRoundStyleE2ESK_EENS1_15EpilogueDefaultEEEEEvvEEEEvNT_6ParamsE,"a",@progbits
	.sectionflags	@""
	.align	4
.nv.constant0._ZN7cutlass13device_kernelINS_4gemm6kernel13GemmUniversalIN4cute5tupleIJiiiiEEENS1_10collective13CollectiveMmaINS1_34MainloopSm90TmaGmmaWarpSpecializedILi6ENS5_IJNS4_1CILi2EEENSA_ILi1EEESC_EEENS1_32KernelTmaWarpSpecializedPingpongEEENS5_IJNSA_ILi64EEENSA_ILi80EEENSA_ILi128EEEEEENS_10bfloat16_tENS5_IJlSC_lEEESK_SL_NS4_8TiledMMAINS4_8MMA_AtomIJNS4_4SM904GMMA27MMA_64x16x16_F32BF16BF16_SSILNSP_5MajorE0ELSR_0ELNSP_7ScaleInE1ELSS_1EEEEEENS4_6LayoutINS5_IJSC_SC_SC_EEENS5_IJNSA_ILi0EEESX_SX_EEEEENS5_IJNS4_10UnderscoreES10_S10_EEEEENS4_13SM90_TMA_LOADENS4_14ComposedLayoutINS4_7SwizzleILi3ELi4ELi3EEENS4_18smem_ptr_flag_bitsILi16EEENSV_INS5_IJNSA_ILi8EEESG_EEENS5_IJSG_SC_EEEEEEEvNS4_8identityENS4_23SM90_TMA_LOAD_MULTICASTES1D_vS1E_EENS_8epilogue10collective6detail29Sm90TmaWarpSpecializedAdapterINS1I_15DefaultEpilogueISK_SL_SL_NS1H_6thread17LinearCombinationISK_Li1EffLNS1M_9ScaleType4KindE0ELNS_15FloatRoundStyleE2ESK_EENS1_15EpilogueDefaultEEEEEvvEEEEvNT_6ParamsE:
	.zero		1664


//--------------------- SYMBOLS --------------------------

	.type		.nv.reservedSmem.offset0,@object
	.size		.nv.reservedSmem.offset0,0x4
	.type		__assertfail,@function
